// auto-generated by cutlass_sweep.gemm — config: {"arch": "sm_90", "cluster_m": 8, "cluster_n": 1, "dtype": "fp16", "dtype_b": "fp16", "layout": "nn", "stages": 3, "tile_k": 64, "tile_m": 128, "tile_n": 128}
#include "cutlass/cutlass.h"
#include "cutlass/gemm/collective/collective_builder.hpp"
#include "cutlass/gemm/device/gemm_universal_adapter.h"
#include "cutlass/gemm/kernel/gemm_universal.hpp"
#include "cutlass/epilogue/collective/collective_builder.hpp"

using ElemA = cutlass::half_t;
using ElemB = cutlass::half_t;
using ElemCD = cutlass::half_t;
using Acc  = float;
using TileShape    = cute::Shape<cute::_128, cute::_128, cute::_64>;
using ClusterShape = cute::Shape<cute::_8, cute::_1, cute::_1>;

using CollectiveEpilogue = typename cutlass::epilogue::collective::CollectiveBuilder<
    cutlass::arch::Sm90, cutlass::arch::OpClassTensorOp,
    TileShape, ClusterShape,
    cutlass::epilogue::collective::EpilogueTileAuto,
    Acc, Acc,
    ElemCD, cutlass::layout::RowMajor, 128 / cutlass::sizeof_bits<ElemCD>::value,
    ElemCD, cutlass::layout::RowMajor, 128 / cutlass::sizeof_bits<ElemCD>::value,
    cutlass::epilogue::collective::EpilogueScheduleAuto
  >::CollectiveOp;

using CollectiveMainloop = typename cutlass::gemm::collective::CollectiveBuilder<
    cutlass::arch::Sm90, cutlass::arch::OpClassTensorOp,
    ElemA, cutlass::layout::RowMajor, 128 / cutlass::sizeof_bits<ElemA>::value,
    ElemB, cutlass::layout::RowMajor, 128 / cutlass::sizeof_bits<ElemB>::value,
    Acc,
    TileShape, ClusterShape,
    cutlass::gemm::collective::StageCount<3>,
    cutlass::gemm::collective::KernelScheduleAuto
  >::CollectiveOp;

using GemmKernel = cutlass::gemm::kernel::GemmUniversal<
    cute::Shape<int,int,int,int>,
    CollectiveMainloop,
    CollectiveEpilogue
>;
using Gemm = cutlass::gemm::device::GemmUniversalAdapter<GemmKernel>;

// Force the device kernel symbol into the cubin without needing a host main.
auto* _anchor = &cutlass::device_kernel<GemmKernel>;


// ===== COMPILED SASS (sm_90a) =====

	.target	sm_90a

	.elftype	@"ET_EXEC"


//--------------------- .note.nv.tkinfo           --------------------------
	.section	.note.nv.tkinfo,"",@"SHT_NOTE"
	.sectionflags	@"SHF_NOTE_NV_TKINFO"
	.tkinfo
        /*0018*/ 	.word	0x00000002
        /*0030*/ 	.string	""
        /*0030*/ 	.string	"ptxas"
        /*0030*/ 	.string	"Cuda compilation tools, release 13.0, V13.0.88"
        /*0030*/ 	.string	"Build cuda_13.0.r13.0/compiler.36424714_0"
        /*0030*/ 	.string	"-arch sm_90a -m 64 "



//--------------------- .note.nv.cuinfo           --------------------------
	.section	.note.nv.cuinfo,"",@"SHT_NOTE"
	.sectionflags	@"SHF_NOTE_NV_CUINFO"
        /*0018*/ 	.short	0x0002
        /*001a*/ 	.short	0x005a
        /*001c*/ 	.short	0x0082
	.zero		2


//--------------------- .nv.info                  --------------------------
	.section	.nv.info,"",@"SHT_CUDA_INFO"
	.align	4


	//----- nvinfo : EIATTR_REGCOUNT
	.align		4
        /*0000*/ 	.byte	0x04, 0x2f
        /*0002*/ 	.short	(.L_15 - .L_14)
	.align		4
.L_14:
        /*0004*/ 	.word	index@(_ZN7cutlass13device_kernelINS_4gemm6kernel13GemmUniversalIN4cute5tupleIJiiiiEEENS1_10collective13CollectiveMmaINS1_34MainloopSm90TmaGmmaWarpSpecializedILi3ENS5_IJNS4_1CILi8EEENSA_ILi1EEESC_EEENS1_35KernelTmaWarpSpecializedCooperativeEEENS5_IJNSA_ILi128EEESG_NSA_ILi64EEEEEENS_6half_tENS5_IJlSC_lEEESJ_NS5_IJSC_llEEENS4_8TiledMMAINS4_8MMA_AtomIJNS4_4SM904GMMA26MMA_64x128x16_F32F16F16_SSILNSP_5MajorE0ELSR_1ELNSP_7ScaleInE1ELSS_1EEEEEENS4_6LayoutINS5_IJNSA_ILi2EEESC_SC_EEENS5_IJSC_NSA_ILi0EEESY_EEEEENS5_IJNS4_10UnderscoreES11_S11_EEEEENS4_13SM90_TMA_LOADENS4_14ComposedLayoutINS4_7SwizzleILi3ELi4ELi3EEENS4_18smem_ptr_flag_bitsILi16EEENSV_INS5_IJSB_SH_EEENS5_IJSH_SC_EEEEEEEvNS4_8identityENS4_23SM90_TMA_LOAD_MULTICASTENS15_IS17_S19_NSV_INS5_IJSH_SB_EEENS5_IJSC_SH_EEEEEEEvS1E_EENS_8epilogue10collective6detail29Sm90TmaWarpSpecializedAdapterINS1M_15DefaultEpilogueISJ_SK_SK_NS1L_6thread17LinearCombinationISJ_Li1EffLNS1Q_9ScaleType4KindE0ELNS_15FloatRoundStyleE2ESJ_EENS1_15EpilogueDefaultEEEEEvvEEEEvNT_6ParamsE)
        /*0008*/ 	.word	0x000000a8


	//----- nvinfo : EIATTR_FRAME_SIZE
	.align		4
.L_15:
        /*000c*/ 	.byte	0x04, 0x11
        /*000e*/ 	.short	(.L_17 - .L_16)
	.align		4
.L_16:
        /*0010*/ 	.word	index@(_ZN7cutlass13device_kernelINS_4gemm6kernel13GemmUniversalIN4cute5tupleIJiiiiEEENS1_10collective13CollectiveMmaINS1_34MainloopSm90TmaGmmaWarpSpecializedILi3ENS5_IJNS4_1CILi8EEENSA_ILi1EEESC_EEENS1_35KernelTmaWarpSpecializedCooperativeEEENS5_IJNSA_ILi128EEESG_NSA_ILi64EEEEEENS_6half_tENS5_IJlSC_lEEESJ_NS5_IJSC_llEEENS4_8TiledMMAINS4_8MMA_AtomIJNS4_4SM904GMMA26MMA_64x128x16_F32F16F16_SSILNSP_5MajorE0ELSR_1ELNSP_7ScaleInE1ELSS_1EEEEEENS4_6LayoutINS5_IJNSA_ILi2EEESC_SC_EEENS5_IJSC_NSA_ILi0EEESY_EEEEENS5_IJNS4_10UnderscoreES11_S11_EEEEENS4_13SM90_TMA_LOADENS4_14ComposedLayoutINS4_7SwizzleILi3ELi4ELi3EEENS4_18smem_ptr_flag_bitsILi16EEENSV_INS5_IJSB_SH_EEENS5_IJSH_SC_EEEEEEEvNS4_8identityENS4_23SM90_TMA_LOAD_MULTICASTENS15_IS17_S19_NSV_INS5_IJSH_SB_EEENS5_IJSC_SH_EEEEEEEvS1E_EENS_8epilogue10collective6detail29Sm90TmaWarpSpecializedAdapterINS1M_15DefaultEpilogueISJ_SK_SK_NS1L_6thread17LinearCombinationISJ_Li1EffLNS1Q_9ScaleType4KindE0ELNS_15FloatRoundStyleE2ESJ_EENS1_15EpilogueDefaultEEEEEvvEEEEvNT_6ParamsE)
        /*0014*/ 	.word	0x00000000


	//----- nvinfo : EIATTR_MIN_STACK_SIZE
	.align		4
.L_17:
        /*0018*/ 	.byte	0x04, 0x12
        /*001a*/ 	.short	(.L_19 - .L_18)
	.align		4
.L_18:
        /*001c*/ 	.word	index@(_ZN7cutlass13device_kernelINS_4gemm6kernel13GemmUniversalIN4cute5tupleIJiiiiEEENS1_10collective13CollectiveMmaINS1_34MainloopSm90TmaGmmaWarpSpecializedILi3ENS5_IJNS4_1CILi8EEENSA_ILi1EEESC_EEENS1_35KernelTmaWarpSpecializedCooperativeEEENS5_IJNSA_ILi128EEESG_NSA_ILi64EEEEEENS_6half_tENS5_IJlSC_lEEESJ_NS5_IJSC_llEEENS4_8TiledMMAINS4_8MMA_AtomIJNS4_4SM904GMMA26MMA_64x128x16_F32F16F16_SSILNSP_5MajorE0ELSR_1ELNSP_7ScaleInE1ELSS_1EEEEEENS4_6LayoutINS5_IJNSA_ILi2EEESC_SC_EEENS5_IJSC_NSA_ILi0EEESY_EEEEENS5_IJNS4_10UnderscoreES11_S11_EEEEENS4_13SM90_TMA_LOADENS4_14ComposedLayoutINS4_7SwizzleILi3ELi4ELi3EEENS4_18smem_ptr_flag_bitsILi16EEENSV_INS5_IJSB_SH_EEENS5_IJSH_SC_EEEEEEEvNS4_8identityENS4_23SM90_TMA_LOAD_MULTICASTENS15_IS17_S19_NSV_INS5_IJSH_SB_EEENS5_IJSC_SH_EEEEEEEvS1E_EENS_8epilogue10collective6detail29Sm90TmaWarpSpecializedAdapterINS1M_15DefaultEpilogueISJ_SK_SK_NS1L_6thread17LinearCombinationISJ_Li1EffLNS1Q_9ScaleType4KindE0ELNS_15FloatRoundStyleE2ESJ_EENS1_15EpilogueDefaultEEEEEvvEEEEvNT_6ParamsE)
        /*0020*/ 	.word	0x00000000
.L_19:


//--------------------- .nv.compat                --------------------------
	.section	.nv.compat,"",@"SHT_CUDA_COMPAT_INFO"
	.align	4
        /*0000*/ 	.byte	0x02, 0x09, 0x01, 0x00, 0x02, 0x02, 0x04, 0x00, 0x02, 0x05, 0x05, 0x00, 0x03, 0x07, 0x01, 0x01
        /*0010*/ 	.byte	0x02, 0x03, 0x01, 0x00, 0x02, 0x06, 0x01, 0x00, 0x04, 0x0b, 0x08, 0x00, 0x00, 0x00, 0x00, 0x00
        /*0020*/ 	.byte	0x00, 0x00, 0x00, 0x00


//--------------------- .nv.info._ZN7cutlass13device_kernelINS_4gemm6kernel13GemmUniversalIN4cute5tupleIJiiiiEEENS1_10collective13CollectiveMmaINS1_34MainloopSm90TmaGmmaWarpSpecializedILi3ENS5_IJNS4_1CILi8EEENSA_ILi1EEESC_EEENS1_35KernelTmaWarpSpecializedCooperativeEEENS5_IJNSA_ILi128EEESG_NSA_ILi64EEEEEENS_6half_tENS5_IJlSC_lEEESJ_NS5_IJSC_llEEENS4_8TiledMMAINS4_8MMA_AtomIJNS4_4SM904GMMA26MMA_64x128x16_F32F16F16_SSILNSP_5MajorE0ELSR_1ELNSP_7ScaleInE1ELSS_1EEEEEENS4_6LayoutINS5_IJNSA_ILi2EEESC_SC_EEENS5_IJSC_NSA_ILi0EEESY_EEEEENS5_IJNS4_10UnderscoreES11_S11_EEEEENS4_13SM90_TMA_LOADENS4_14ComposedLayoutINS4_7SwizzleILi3ELi4ELi3EEENS4_18smem_ptr_flag_bitsILi16EEENSV_INS5_IJSB_SH_EEENS5_IJSH_SC_EEEEEEEvNS4_8identityENS4_23SM90_TMA_LOAD_MULTICASTENS15_IS17_S19_NSV_INS5_IJSH_SB_EEENS5_IJSC_SH_EEEEEEEvS1E_EENS_8epilogue10collective6detail29Sm90TmaWarpSpecializedAdapterINS1M_15DefaultEpilogueISJ_SK_SK_NS1L_6thread17LinearCombinationISJ_Li1EffLNS1Q_9ScaleType4KindE0ELNS_15FloatRoundStyleE2ESJ_EENS1_15EpilogueDefaultEEEEEvvEEEEvNT_6ParamsE --------------------------
	.section	.nv.info._ZN7cutlass13device_kernelINS_4gemm6kernel13GemmUniversalIN4cute5tupleIJiiiiEEENS1_10collective13CollectiveMmaINS1_34MainloopSm90TmaGmmaWarpSpecializedILi3ENS5_IJNS4_1CILi8EEENSA_ILi1EEESC_EEENS1_35KernelTmaWarpSpecializedCooperativeEEENS5_IJNSA_ILi128EEESG_NSA_ILi64EEEEEENS_6half_tENS5_IJlSC_lEEESJ_NS5_IJSC_llEEENS4_8TiledMMAINS4_8MMA_AtomIJNS4_4SM904GMMA26MMA_64x128x16_F32F16F16_SSILNSP_5MajorE0ELSR_1ELNSP_7ScaleInE1ELSS_1EEEEEENS4_6LayoutINS5_IJNSA_ILi2EEESC_SC_EEENS5_IJSC_NSA_ILi0EEESY_EEEEENS5_IJNS4_10UnderscoreES11_S11_EEEEENS4_13SM90_TMA_LOADENS4_14ComposedLayoutINS4_7SwizzleILi3ELi4ELi3EEENS4_18smem_ptr_flag_bitsILi16EEENSV_INS5_IJSB_SH_EEENS5_IJSH_SC_EEEEEEEvNS4_8identityENS4_23SM90_TMA_LOAD_MULTICASTENS15_IS17_S19_NSV_INS5_IJSH_SB_EEENS5_IJSC_SH_EEEEEEEvS1E_EENS_8epilogue10collective6detail29Sm90TmaWarpSpecializedAdapterINS1M_15DefaultEpilogueISJ_SK_SK_NS1L_6thread17LinearCombinationISJ_Li1EffLNS1Q_9ScaleType4KindE0ELNS_15FloatRoundStyleE2ESJ_EENS1_15EpilogueDefaultEEEEEvvEEEEvNT_6ParamsE,"",@"SHT_CUDA_INFO"
	.sectionflags	@""
	.align	4


	//----- nvinfo : EIATTR_CUDA_API_VERSION
	.align		4
        /*0000*/ 	.byte	0x04, 0x37
        /*0002*/ 	.short	(.L_21 - .L_20)
.L_20:
        /*0004*/ 	.word	0x00000082


	//----- nvinfo : EIATTR_KPARAM_INFO
	.align		4
.L_21:
        /*0008*/ 	.byte	0x04, 0x17
        /*000a*/ 	.short	(.L_23 - .L_22)
.L_22:
        /*000c*/ 	.word	0x00000000
        /*0010*/ 	.short	0x0000
        /*0012*/ 	.short	0x0070
        /*0014*/ 	.byte	0x00, 0xf0, 0x01, 0x10


	//----- nvinfo : EIATTR_SPARSE_MMA_MASK
	.align		4
.L_23:
        /*0018*/ 	.byte	0x03, 0x50
        /*001a*/ 	.short	0x0000


	//----- nvinfo : EIATTR_MAXREG_COUNT
	.align		4
        /*001c*/ 	.byte	0x03, 0x1b
        /*001e*/ 	.short	0x00a8


	//----- nvinfo : EIATTR_NUM_BARRIERS
	.align		4
        /*0020*/ 	.byte	0x02, 0x4c
        /*0022*/ 	.byte	0x01
	.zero		1


	//----- nvinfo : EIATTR_EXTERNS
	.align		4
        /*0024*/ 	.byte	0x04, 0x0f
        /*0026*/ 	.short	(.L_25 - .L_24)


	//   ....[0]....
	.align		4
.L_24:
        /*0028*/ 	.word	index@(__assertfail)


	//----- nvinfo : EIATTR_MERCURY_ISA_VERSION
	.align		4
.L_25:
        /*002c*/ 	.byte	0x03, 0x5f
        /*002e*/ 	.short	0x0101


	//----- nvinfo : EIATTR_INT_WARP_WIDE_INSTR_OFFSETS
	.align		4
        /*0030*/ 	.byte	0x04, 0x31
        /*0032*/ 	.short	(.L_27 - .L_26)


	//   ....[0]....
.L_26:
        /*0034*/ 	.word	0x000004b0


	//   ....[1]....
        /*0038*/ 	.word	0x000004d0


	//   ....[2]....
        /*003c*/ 	.word	0x00000680


	//   ....[3]....
        /*0040*/ 	.word	0x00001ee0


	//----- nvinfo : EIATTR_COOP_GROUP_MASK_REGIDS
	.align		4
.L_27:
        /*0044*/ 	.byte	0x04, 0x29
        /*0046*/ 	.short	(.L_29 - .L_28)


	//   ....[0]....
.L_28:
        /*0048*/ 	.word	0xffffffff


	//   ....[1]....
        /*004c*/ 	.word	0xffffffff


	//   ....[2]....
        /*0050*/ 	.word	0xffffffff


	//   ....[3]....
        /*0054*/ 	.word	0xffffffff


	//   ....[4]....
        /*0058*/ 	.word	0xffffffff


	//   ....[5]....
        /*005c*/ 	.word	0xffffffff


	//----- nvinfo : EIATTR_COOP_GROUP_INSTR_OFFSETS
	.align		4
.L_29:
        /*0060*/ 	.byte	0x04, 0x28
        /*0062*/ 	.short	(.L_31 - .L_30)


	//   ....[0]....
.L_30:
        /*0064*/ 	.word	0x00000060


	//   ....[1]....
        /*0068*/ 	.word	0x00000070


	//   ....[2]....
        /*006c*/ 	.word	0x00000130


	//   ....[3]....
        /*0070*/ 	.word	0x000002e0


	//   ....[4]....
        /*0074*/ 	.word	0x000007e0


	//   ....[5]....
        /*0078*/ 	.word	0x00001460


	//----- nvinfo : EIATTR_REG_RECONFIG
	.align		4
.L_31:
        /*007c*/ 	.byte	0x01, 0x54
	.zero		2


	//----- nvinfo : EIATTR_SYSCALL_OFFSETS
	.align		4
        /*0080*/ 	.byte	0x04, 0x46
        /*0082*/ 	.short	(.L_33 - .L_32)


	//   ....[0]....
.L_32:
        /*0084*/ 	.word	0x00001650


	//----- nvinfo : EIATTR_MBARRIER_INSTR_OFFSETS
	.align		4
.L_33:
        /*0088*/ 	.byte	0x04, 0x39
        /*008a*/ 	.short	(.L_35 - .L_34)


	//   ....[0]....
.L_34:
        /*008c*/ 	.word	0x00000260
        /*0090*/ 	.word	0x000000ff
        /*0094*/ 	.word	0x00000000
        /*0098*/ 	.short	0x0100
        /*009a*/ 	.byte	0x08
	.zero		1


	//   ....[1]....
        /*009c*/ 	.word	0x00000270
        /*00a0*/ 	.word	0x000000ff
        /*00a4*/ 	.word	0x00000018
        /*00a8*/ 	.short	0x0100
        /*00aa*/ 	.byte	0x08
	.zero		1


	//   ....[2]....
        /*00ac*/ 	.word	0x00000280
        /*00b0*/ 	.word	0x000000ff
        /*00b4*/ 	.word	0x00000008
        /*00b8*/ 	.short	0x0100
        /*00ba*/ 	.byte	0x08
	.zero		1


	//   ....[3]....
        /*00bc*/ 	.word	0x00000290
        /*00c0*/ 	.word	0x000000ff
        /*00c4*/ 	.word	0x00000020
        /*00c8*/ 	.short	0x0100
        /*00ca*/ 	.byte	0x08
	.zero		1


	//   ....[4]....
        /*00cc*/ 	.word	0x000002a0
        /*00d0*/ 	.word	0x000000ff
        /*00d4*/ 	.word	0x00000010
        /*00d8*/ 	.short	0x0100
        /*00da*/ 	.byte	0x08
	.zero		1


	//   ....[5]....
        /*00dc*/ 	.word	0x000002b0
        /*00e0*/ 	.word	0x000000ff
        /*00e4*/ 	.word	0x00000028
        /*00e8*/ 	.short	0x0100
        /*00ea*/ 	.byte	0x08
	.zero		1


	//   ....[6]....
        /*00ec*/ 	.word	0x00000710
        /*00f0*/ 	.word	0x000000ff
        /*00f4*/ 	.word	0x00000040
        /*00f8*/ 	.short	0x0100
        /*00fa*/ 	.byte	0x06
	.zero		1


	//   ....[7]....
        /*00fc*/ 	.word	0x00000790
        /*0100*/ 	.word	0x000000ff
        /*0104*/ 	.word	0x00000048
        /*0108*/ 	.short	0x0100
        /*010a*/ 	.byte	0x06
	.zero		1


	//   ....[8]....
        /*010c*/ 	.word	0x00001710
        /*0110*/ 	.word	0x00000003
        /*0114*/ 	.word	0x00000000
        /*0118*/ 	.short	0x010a
        /*011a*/ 	.byte	0x3f
	.zero		1


	//   ....[9]....
        /*011c*/ 	.word	0x00001770
        /*0120*/ 	.word	0x00000003
        /*0124*/ 	.word	0x00000000
        /*0128*/ 	.short	0x010a
        /*012a*/ 	.byte	0x3f
	.zero		1


	//   ....[10]....
        /*012c*/ 	.word	0x00001af0
        /*0130*/ 	.word	0x00000005
        /*0134*/ 	.word	0x00000000
        /*0138*/ 	.short	0x010a
        /*013a*/ 	.byte	0x3f
	.zero		1


	//   ....[11]....
        /*013c*/ 	.word	0x00001b30
        /*0140*/ 	.word	0x00000005
        /*0144*/ 	.word	0x00000000
        /*0148*/ 	.short	0x010a
        /*014a*/ 	.byte	0x3f
	.zero		1


	//   ....[12]....
        /*014c*/ 	.word	0x00001d90
        /*0150*/ 	.word	0x00000004
        /*0154*/ 	.word	0x00000000
        /*0158*/ 	.short	0x0101
        /*015a*/ 	.byte	0x3f
	.zero		1


	//   ....[13]....
        /*015c*/ 	.word	0x00001f80
        /*0160*/ 	.word	0x00000000
        /*0164*/ 	.word	0x00000000
        /*0168*/ 	.short	0x0101
        /*016a*/ 	.byte	0x3f
	.zero		1


	//   ....[14]....
        /*016c*/ 	.word	0x000070e0
        /*0170*/ 	.word	0x00000018
        /*0174*/ 	.word	0x00000018
        /*0178*/ 	.short	0x010a
        /*017a*/ 	.byte	0x3f
	.zero		1


	//   ....[15]....
        /*017c*/ 	.word	0x000074d0
        /*0180*/ 	.word	0x00000006
        /*0184*/ 	.word	0x00000048
        /*0188*/ 	.short	0x0101
        /*018a*/ 	.byte	0x3f
	.zero		1


	//   ....[16]....
        /*018c*/ 	.word	0x00007c20
        /*0190*/ 	.word	0x00000007
        /*0194*/ 	.word	0x00000000
        /*0198*/ 	.short	0x010a
        /*019a*/ 	.byte	0x3f
	.zero		1


	//   ....[17]....
        /*019c*/ 	.word	0x00007ca0
        /*01a0*/ 	.word	0x00000004
        /*01a4*/ 	.word	0x00000000
        /*01a8*/ 	.short	0x010a
        /*01aa*/ 	.byte	0x3f
	.zero		1


	//   ....[18]....
        /*01ac*/ 	.word	0x00007d30
        /*01b0*/ 	.word	0x00000005
        /*01b4*/ 	.word	0x00000000
        /*01b8*/ 	.short	0x010a
        /*01ba*/ 	.byte	0x3f
	.zero		1


	//   ....[19]....
        /*01bc*/ 	.word	0x00007d90
        /*01c0*/ 	.word	0x00000003
        /*01c4*/ 	.word	0x00000000
        /*01c8*/ 	.short	0x010a
        /*01ca*/ 	.byte	0x3f
	.zero		1


	//   ....[20]....
        /*01cc*/ 	.word	0x00007de0
        /*01d0*/ 	.word	0x00000005
        /*01d4*/ 	.word	0x00000000
        /*01d8*/ 	.short	0x010a
        /*01da*/ 	.byte	0x3f
	.zero		1


	//   ....[21]....
        /*01dc*/ 	.word	0x00007eb0
        /*01e0*/ 	.word	0x00000018
        /*01e4*/ 	.word	0x00000018
        /*01e8*/ 	.short	0x010a
        /*01ea*/ 	.byte	0x3f
	.zero		1


	//   ....[22]....
        /*01ec*/ 	.word	0x00007f80
        /*01f0*/ 	.word	0x00000007
        /*01f4*/ 	.word	0x00000000
        /*01f8*/ 	.short	0x010a
        /*01fa*/ 	.byte	0x3f
	.zero		1


	//   ....[23]....
        /*01fc*/ 	.word	0x00007fd0
        /*0200*/ 	.word	0x00000004
        /*0204*/ 	.word	0x00000000
        /*0208*/ 	.short	0x010a
        /*020a*/ 	.byte	0x3f
	.zero		1


	//----- nvinfo : EIATTR_NUM_MBARRIERS
	.align		4
.L_35:
        /*020c*/ 	.byte	0x03, 0x38
        /*020e*/ 	.short	0x0008


	//----- nvinfo : EIATTR_EXIT_INSTR_OFFSETS
	.align		4
        /*0210*/ 	.byte	0x04, 0x1c
        /*0212*/ 	.short	(.L_37 - .L_36)


	//   ....[0]....
.L_36:
        /*0214*/ 	.word	0x000009b0


	//   ....[1]....
        /*0218*/ 	.word	0x000011c0


	//   ....[2]....
        /*021c*/ 	.word	0x00006830


	//   ....[3]....
        /*0220*/ 	.word	0x00006d90


	//   ....[4]....
        /*0224*/ 	.word	0x00007d80


	//----- nvinfo : EIATTR_MAX_THREADS
	.align		4
.L_37:
        /*0228*/ 	.byte	0x04, 0x05
        /*022a*/ 	.short	(.L_39 - .L_38)
.L_38:
        /*022c*/ 	.word	0x00000180
        /*0230*/ 	.word	0x00000001
        /*0234*/ 	.word	0x00000001


	//----- nvinfo : EIATTR_CRS_STACK_SIZE
	.align		4
.L_39:
        /*0238*/ 	.byte	0x04, 0x1e
        /*023a*/ 	.short	(.L_41 - .L_40)
.L_40:
        /*023c*/ 	.word	0x00000000


	//----- nvinfo : EIATTR_CBANK_PARAM_SIZE
	.align		4
.L_41:
        /*0240*/ 	.byte	0x03, 0x19
        /*0242*/ 	.short	0x0470


	//----- nvinfo : EIATTR_PARAM_CBANK
	.align		4
        /*0244*/ 	.byte	0x04, 0x0a
        /*0246*/ 	.short	(.L_43 - .L_42)
	.align		4
.L_42:
        /*0248*/ 	.word	index@(.nv.constant0._ZN7cutlass13device_kernelINS_4gemm6kernel13GemmUniversalIN4cute5tupleIJiiiiEEENS1_10collective13CollectiveMmaINS1_34MainloopSm90TmaGmmaWarpSpecializedILi3ENS5_IJNS4_1CILi8EEENSA_ILi1EEESC_EEENS1_35KernelTmaWarpSpecializedCooperativeEEENS5_IJNSA_ILi128EEESG_NSA_ILi64EEEEEENS_6half_tENS5_IJlSC_lEEESJ_NS5_IJSC_llEEENS4_8TiledMMAINS4_8MMA_AtomIJNS4_4SM904GMMA26MMA_64x128x16_F32F16F16_SSILNSP_5MajorE0ELSR_1ELNSP_7ScaleInE1ELSS_1EEEEEENS4_6LayoutINS5_IJNSA_ILi2EEESC_SC_EEENS5_IJSC_NSA_ILi0EEESY_EEEEENS5_IJNS4_10UnderscoreES11_S11_EEEEENS4_13SM90_TMA_LOADENS4_14ComposedLayoutINS4_7SwizzleILi3ELi4ELi3EEENS4_18smem_ptr_flag_bitsILi16EEENSV_INS5_IJSB_SH_EEENS5_IJSH_SC_EEEEEEEvNS4_8identityENS4_23SM90_TMA_LOAD_MULTICASTENS15_IS17_S19_NSV_INS5_IJSH_SB_EEENS5_IJSC_SH_EEEEEEEvS1E_EENS_8epilogue10collective6detail29Sm90TmaWarpSpecializedAdapterINS1M_15DefaultEpilogueISJ_SK_SK_NS1L_6thread17LinearCombinationISJ_Li1EffLNS1Q_9ScaleType4KindE0ELNS_15FloatRoundStyleE2ESJ_EENS1_15EpilogueDefaultEEEEEvvEEEEvNT_6ParamsE)
        /*024c*/ 	.short	0x0210
        /*024e*/ 	.short	0x0470


	//----- nvinfo : EIATTR_SW_WAR
	.align		4
.L_43:
        /*0250*/ 	.byte	0x04, 0x36
        /*0252*/ 	.short	(.L_45 - .L_44)
.L_44:
        /*0254*/ 	.word	0x00000008
.L_45:


//--------------------- .nv.callgraph             --------------------------
	.section	.nv.callgraph,"",@"SHT_CUDA_CALLGRAPH"
	.align	4
	.sectionentsize	8
	.align		4
        /*0000*/ 	.word	0x00000000
	.align		4
        /*0004*/ 	.word	0xffffffff
	.align		4
        /*0008*/ 	.word	index@(_ZN7cutlass13device_kernelINS_4gemm6kernel13GemmUniversalIN4cute5tupleIJiiiiEEENS1_10collective13CollectiveMmaINS1_34MainloopSm90TmaGmmaWarpSpecializedILi3ENS5_IJNS4_1CILi8EEENSA_ILi1EEESC_EEENS1_35KernelTmaWarpSpecializedCooperativeEEENS5_IJNSA_ILi128EEESG_NSA_ILi64EEEEEENS_6half_tENS5_IJlSC_lEEESJ_NS5_IJSC_llEEENS4_8TiledMMAINS4_8MMA_AtomIJNS4_4SM904GMMA26MMA_64x128x16_F32F16F16_SSILNSP_5MajorE0ELSR_1ELNSP_7ScaleInE1ELSS_1EEEEEENS4_6LayoutINS5_IJNSA_ILi2EEESC_SC_EEENS5_IJSC_NSA_ILi0EEESY_EEEEENS5_IJNS4_10UnderscoreES11_S11_EEEEENS4_13SM90_TMA_LOADENS4_14ComposedLayoutINS4_7SwizzleILi3ELi4ELi3EEENS4_18smem_ptr_flag_bitsILi16EEENSV_INS5_IJSB_SH_EEENS5_IJSH_SC_EEEEEEEvNS4_8identityENS4_23SM90_TMA_LOAD_MULTICASTENS15_IS17_S19_NSV_INS5_IJSH_SB_EEENS5_IJSC_SH_EEEEEEEvS1E_EENS_8epilogue10collective6detail29Sm90TmaWarpSpecializedAdapterINS1M_15DefaultEpilogueISJ_SK_SK_NS1L_6thread17LinearCombinationISJ_Li1EffLNS1Q_9ScaleType4KindE0ELNS_15FloatRoundStyleE2ESJ_EENS1_15EpilogueDefaultEEEEEvvEEEEvNT_6ParamsE)
	.align		4
        /*000c*/ 	.word	index@(__assertfail)
	.align		4
        /*0010*/ 	.word	0x00000000
	.align		4
        /*0014*/ 	.word	0xfffffffe
	.align		4
        /*0018*/ 	.word	0x00000000
	.align		4
        /*001c*/ 	.word	0xfffffffd
	.align		4
        /*0020*/ 	.word	0x00000000
	.align		4
        /*0024*/ 	.word	0xfffffffc


//--------------------- .nv.constant4             --------------------------
	.section	.nv.constant4,"a",@progbits
	.align	8
	.align		8
.nv.constant4:
        /*0000*/ 	.dword	__assertfail
	.align		8
        /*0008*/ 	.dword	__unnamed_1
	.align		8
        /*0010*/ 	.dword	_ZN40_INTERNAL_c8cef05c_4_k_cu_fda49700_183434cuda3std3__45__cpo5beginE
	.align		8
        /*0018*/ 	.dword	_ZN40_INTERNAL_c8cef05c_4_k_cu_fda49700_183434cuda3std3__45__cpo3endE
	.align		8
        /*0020*/ 	.dword	_ZN40_INTERNAL_c8cef05c_4_k_cu_fda49700_183434cuda3std3__45__cpo6cbeginE
	.align		8
        /*0028*/ 	.dword	_ZN40_INTERNAL_c8cef05c_4_k_cu_fda49700_183434cuda3std3__45__cpo4cendE
	.align		8
        /*0030*/ 	.dword	_ZN40_INTERNAL_c8cef05c_4_k_cu_fda49700_183434cuda3std3__442_GLOBAL__N__c8cef05c_4_k_cu_fda49700_183436ignoreE
	.align		8
        /*0038*/ 	.dword	_ZN40_INTERNAL_c8cef05c_4_k_cu_fda49700_183434cuda3std3__419piecewise_constructE
	.align		8
        /*0040*/ 	.dword	_ZN40_INTERNAL_c8cef05c_4_k_cu_fda49700_183434cuda3std3__48in_placeE
	.align		8
        /*0048*/ 	.dword	_ZN40_INTERNAL_c8cef05c_4_k_cu_fda49700_183434cuda3std6ranges3__45__cpo4swapE
	.align		8
        /*0050*/ 	.dword	_ZN40_INTERNAL_c8cef05c_4_k_cu_fda49700_183434cuda3std6ranges3__45__cpo9iter_moveE
	.align		8
        /*0058*/ 	.dword	_ZN40_INTERNAL_c8cef05c_4_k_cu_fda49700_183434cute7productE
	.align		8
        /*0060*/ 	.dword	_ZN40_INTERNAL_c8cef05c_4_k_cu_fda49700_183434cute1_E
	.align		8
        /*0068*/ 	.dword	$str$22
	.align		8
        /*0070*/ 	.dword	$str$23


//--------------------- .text._ZN7cutlass13device_kernelINS_4gemm6kernel13GemmUniversalIN4cute5tupleIJiiiiEEENS1_10collective13CollectiveMmaINS1_34MainloopSm90TmaGmmaWarpSpecializedILi3ENS5_IJNS4_1CILi8EEENSA_ILi1EEESC_EEENS1_35KernelTmaWarpSpecializedCooperativeEEENS5_IJNSA_ILi128EEESG_NSA_ILi64EEEEEENS_6half_tENS5_IJlSC_lEEESJ_NS5_IJSC_llEEENS4_8TiledMMAINS4_8MMA_AtomIJNS4_4SM904GMMA26MMA_64x128x16_F32F16F16_SSILNSP_5MajorE0ELSR_1ELNSP_7ScaleInE1ELSS_1EEEEEENS4_6LayoutINS5_IJNSA_ILi2EEESC_SC_EEENS5_IJSC_NSA_ILi0EEESY_EEEEENS5_IJNS4_10UnderscoreES11_S11_EEEEENS4_13SM90_TMA_LOADENS4_14ComposedLayoutINS4_7SwizzleILi3ELi4ELi3EEENS4_18smem_ptr_flag_bitsILi16EEENSV_INS5_IJSB_SH_EEENS5_IJSH_SC_EEEEEEEvNS4_8identityENS4_23SM90_TMA_LOAD_MULTICASTENS15_IS17_S19_NSV_INS5_IJSH_SB_EEENS5_IJSC_SH_EEEEEEEvS1E_EENS_8epilogue10collective6detail29Sm90TmaWarpSpecializedAdapterINS1M_15DefaultEpilogueISJ_SK_SK_NS1L_6thread17LinearCombinationISJ_Li1EffLNS1Q_9ScaleType4KindE0ELNS_15FloatRoundStyleE2ESJ_EENS1_15EpilogueDefaultEEEEEvvEEEEvNT_6ParamsE --------------------------
	.section	.text._ZN7cutlass13device_kernelINS_4gemm6kernel13GemmUniversalIN4cute5tupleIJiiiiEEENS1_10collective13CollectiveMmaINS1_34MainloopSm90TmaGmmaWarpSpecializedILi3ENS5_IJNS4_1CILi8EEENSA_ILi1EEESC_EEENS1_35KernelTmaWarpSpecializedCooperativeEEENS5_IJNSA_ILi128EEESG_NSA_ILi64EEEEEENS_6half_tENS5_IJlSC_lEEESJ_NS5_IJSC_llEEENS4_8TiledMMAINS4_8MMA_AtomIJNS4_4SM904GMMA26MMA_64x128x16_F32F16F16_SSILNSP_5MajorE0ELSR_1ELNSP_7ScaleInE1ELSS_1EEEEEENS4_6LayoutINS5_IJNSA_ILi2EEESC_SC_EEENS5_IJSC_NSA_ILi0EEESY_EEEEENS5_IJNS4_10UnderscoreES11_S11_EEEEENS4_13SM90_TMA_LOADENS4_14ComposedLayoutINS4_7SwizzleILi3ELi4ELi3EEENS4_18smem_ptr_flag_bitsILi16EEENSV_INS5_IJSB_SH_EEENS5_IJSH_SC_EEEEEEEvNS4_8identityENS4_23SM90_TMA_LOAD_MULTICASTENS15_IS17_S19_NSV_INS5_IJSH_SB_EEENS5_IJSC_SH_EEEEEEEvS1E_EENS_8epilogue10collective6detail29Sm90TmaWarpSpecializedAdapterINS1M_15DefaultEpilogueISJ_SK_SK_NS1L_6thread17LinearCombinationISJ_Li1EffLNS1Q_9ScaleType4KindE0ELNS_15FloatRoundStyleE2ESJ_EENS1_15EpilogueDefaultEEEEEvvEEEEvNT_6ParamsE,"ax",@progbits
	.align	128
.text._ZN7cutlass13device_kernelINS_4gemm6kernel13GemmUniversalIN4cute5tupleIJiiiiEEENS1_10collective13CollectiveMmaINS1_34MainloopSm90TmaGmmaWarpSpecializedILi3ENS5_IJNS4_1CILi8EEENSA_ILi1EEESC_EEENS1_35KernelTmaWarpSpecializedCooperativeEEENS5_IJNSA_ILi128EEESG_NSA_ILi64EEEEEENS_6half_tENS5_IJlSC_lEEESJ_NS5_IJSC_llEEENS4_8TiledMMAINS4_8MMA_AtomIJNS4_4SM904GMMA26MMA_64x128x16_F32F16F16_SSILNSP_5MajorE0ELSR_1ELNSP_7ScaleInE1ELSS_1EEEEEENS4_6LayoutINS5_IJNSA_ILi2EEESC_SC_EEENS5_IJSC_NSA_ILi0EEESY_EEEEENS5_IJNS4_10UnderscoreES11_S11_EEEEENS4_13SM90_TMA_LOADENS4_14ComposedLayoutINS4_7SwizzleILi3ELi4ELi3EEENS4_18smem_ptr_flag_bitsILi16EEENSV_INS5_IJSB_SH_EEENS5_IJSH_SC_EEEEEEEvNS4_8identityENS4_23SM90_TMA_LOAD_MULTICASTENS15_IS17_S19_NSV_INS5_IJSH_SB_EEENS5_IJSC_SH_EEEEEEEvS1E_EENS_8epilogue10collective6detail29Sm90TmaWarpSpecializedAdapterINS1M_15DefaultEpilogueISJ_SK_SK_NS1L_6thread17LinearCombinationISJ_Li1EffLNS1Q_9ScaleType4KindE0ELNS_15FloatRoundStyleE2ESJ_EENS1_15EpilogueDefaultEEEEEvvEEEEvNT_6ParamsE:
        .type           _ZN7cutlass13device_kernelINS_4gemm6kernel13GemmUniversalIN4cute5tupleIJiiiiEEENS1_10collective13CollectiveMmaINS1_34MainloopSm90TmaGmmaWarpSpecializedILi3ENS5_IJNS4_1CILi8EEENSA_ILi1EEESC_EEENS1_35KernelTmaWarpSpecializedCooperativeEEENS5_IJNSA_ILi128EEESG_NSA_ILi64EEEEEENS_6half_tENS5_IJlSC_lEEESJ_NS5_IJSC_llEEENS4_8TiledMMAINS4_8MMA_AtomIJNS4_4SM904GMMA26MMA_64x128x16_F32F16F16_SSILNSP_5MajorE0ELSR_1ELNSP_7ScaleInE1ELSS_1EEEEEENS4_6LayoutINS5_IJNSA_ILi2EEESC_SC_EEENS5_IJSC_NSA_ILi0EEESY_EEEEENS5_IJNS4_10UnderscoreES11_S11_EEEEENS4_13SM90_TMA_LOADENS4_14ComposedLayoutINS4_7SwizzleILi3ELi4ELi3EEENS4_18smem_ptr_flag_bitsILi16EEENSV_INS5_IJSB_SH_EEENS5_IJSH_SC_EEEEEEEvNS4_8identityENS4_23SM90_TMA_LOAD_MULTICASTENS15_IS17_S19_NSV_INS5_IJSH_SB_EEENS5_IJSC_SH_EEEEEEEvS1E_EENS_8epilogue10collective6detail29Sm90TmaWarpSpecializedAdapterINS1M_15DefaultEpilogueISJ_SK_SK_NS1L_6thread17LinearCombinationISJ_Li1EffLNS1Q_9ScaleType4KindE0ELNS_15FloatRoundStyleE2ESJ_EENS1_15EpilogueDefaultEEEEEvvEEEEvNT_6ParamsE,@function
        .size           _ZN7cutlass13device_kernelINS_4gemm6kernel13GemmUniversalIN4cute5tupleIJiiiiEEENS1_10collective13CollectiveMmaINS1_34MainloopSm90TmaGmmaWarpSpecializedILi3ENS5_IJNS4_1CILi8EEENSA_ILi1EEESC_EEENS1_35KernelTmaWarpSpecializedCooperativeEEENS5_IJNSA_ILi128EEESG_NSA_ILi64EEEEEENS_6half_tENS5_IJlSC_lEEESJ_NS5_IJSC_llEEENS4_8TiledMMAINS4_8MMA_AtomIJNS4_4SM904GMMA26MMA_64x128x16_F32F16F16_SSILNSP_5MajorE0ELSR_1ELNSP_7ScaleInE1ELSS_1EEEEEENS4_6LayoutINS5_IJNSA_ILi2EEESC_SC_EEENS5_IJSC_NSA_ILi0EEESY_EEEEENS5_IJNS4_10UnderscoreES11_S11_EEEEENS4_13SM90_TMA_LOADENS4_14ComposedLayoutINS4_7SwizzleILi3ELi4ELi3EEENS4_18smem_ptr_flag_bitsILi16EEENSV_INS5_IJSB_SH_EEENS5_IJSH_SC_EEEEEEEvNS4_8identityENS4_23SM90_TMA_LOAD_MULTICASTENS15_IS17_S19_NSV_INS5_IJSH_SB_EEENS5_IJSC_SH_EEEEEEEvS1E_EENS_8epilogue10collective6detail29Sm90TmaWarpSpecializedAdapterINS1M_15DefaultEpilogueISJ_SK_SK_NS1L_6thread17LinearCombinationISJ_Li1EffLNS1Q_9ScaleType4KindE0ELNS_15FloatRoundStyleE2ESJ_EENS1_15EpilogueDefaultEEEEEvvEEEEvNT_6ParamsE,(.L_x_195 - _ZN7cutlass13device_kernelINS_4gemm6kernel13GemmUniversalIN4cute5tupleIJiiiiEEENS1_10collective13CollectiveMmaINS1_34MainloopSm90TmaGmmaWarpSpecializedILi3ENS5_IJNS4_1CILi8EEENSA_ILi1EEESC_EEENS1_35KernelTmaWarpSpecializedCooperativeEEENS5_IJNSA_ILi128EEESG_NSA_ILi64EEEEEENS_6half_tENS5_IJlSC_lEEESJ_NS5_IJSC_llEEENS4_8TiledMMAINS4_8MMA_AtomIJNS4_4SM904GMMA26MMA_64x128x16_F32F16F16_SSILNSP_5MajorE0ELSR_1ELNSP_7ScaleInE1ELSS_1EEEEEENS4_6LayoutINS5_IJNSA_ILi2EEESC_SC_EEENS5_IJSC_NSA_ILi0EEESY_EEEEENS5_IJNS4_10UnderscoreES11_S11_EEEEENS4_13SM90_TMA_LOADENS4_14ComposedLayoutINS4_7SwizzleILi3ELi4ELi3EEENS4_18smem_ptr_flag_bitsILi16EEENSV_INS5_IJSB_SH_EEENS5_IJSH_SC_EEEEEEEvNS4_8identityENS4_23SM90_TMA_LOAD_MULTICASTENS15_IS17_S19_NSV_INS5_IJSH_SB_EEENS5_IJSC_SH_EEEEEEEvS1E_EENS_8epilogue10collective6detail29Sm90TmaWarpSpecializedAdapterINS1M_15DefaultEpilogueISJ_SK_SK_NS1L_6thread17LinearCombinationISJ_Li1EffLNS1Q_9ScaleType4KindE0ELNS_15FloatRoundStyleE2ESJ_EENS1_15EpilogueDefaultEEEEEvvEEEEvNT_6ParamsE)
        .other          _ZN7cutlass13device_kernelINS_4gemm6kernel13GemmUniversalIN4cute5tupleIJiiiiEEENS1_10collective13CollectiveMmaINS1_34MainloopSm90TmaGmmaWarpSpecializedILi3ENS5_IJNS4_1CILi8EEENSA_ILi1EEESC_EEENS1_35KernelTmaWarpSpecializedCooperativeEEENS5_IJNSA_ILi128EEESG_NSA_ILi64EEEEEENS_6half_tENS5_IJlSC_lEEESJ_NS5_IJSC_llEEENS4_8TiledMMAINS4_8MMA_AtomIJNS4_4SM904GMMA26MMA_64x128x16_F32F16F16_SSILNSP_5MajorE0ELSR_1ELNSP_7ScaleInE1ELSS_1EEEEEENS4_6LayoutINS5_IJNSA_ILi2EEESC_SC_EEENS5_IJSC_NSA_ILi0EEESY_EEEEENS5_IJNS4_10UnderscoreES11_S11_EEEEENS4_13SM90_TMA_LOADENS4_14ComposedLayoutINS4_7SwizzleILi3ELi4ELi3EEENS4_18smem_ptr_flag_bitsILi16EEENSV_INS5_IJSB_SH_EEENS5_IJSH_SC_EEEEEEEvNS4_8identityENS4_23SM90_TMA_LOAD_MULTICASTENS15_IS17_S19_NSV_INS5_IJSH_SB_EEENS5_IJSC_SH_EEEEEEEvS1E_EENS_8epilogue10collective6detail29Sm90TmaWarpSpecializedAdapterINS1M_15DefaultEpilogueISJ_SK_SK_NS1L_6thread17LinearCombinationISJ_Li1EffLNS1Q_9ScaleType4KindE0ELNS_15FloatRoundStyleE2ESJ_EENS1_15EpilogueDefaultEEEEEvvEEEEvNT_6ParamsE,@"STO_CUDA_ENTRY STV_DEFAULT"
_ZN7cutlass13device_kernelINS_4gemm6kernel13GemmUniversalIN4cute5tupleIJiiiiEEENS1_10collective13CollectiveMmaINS1_34MainloopSm90TmaGmmaWarpSpecializedILi3ENS5_IJNS4_1CILi8EEENSA_ILi1EEESC_EEENS1_35KernelTmaWarpSpecializedCooperativeEEENS5_IJNSA_ILi128EEESG_NSA_ILi64EEEEEENS_6half_tENS5_IJlSC_lEEESJ_NS5_IJSC_llEEENS4_8TiledMMAINS4_8MMA_AtomIJNS4_4SM904GMMA26MMA_64x128x16_F32F16F16_SSILNSP_5MajorE0ELSR_1ELNSP_7ScaleInE1ELSS_1EEEEEENS4_6LayoutINS5_IJNSA_ILi2EEESC_SC_EEENS5_IJSC_NSA_ILi0EEESY_EEEEENS5_IJNS4_10UnderscoreES11_S11_EEEEENS4_13SM90_TMA_LOADENS4_14ComposedLayoutINS4_7SwizzleILi3ELi4ELi3EEENS4_18smem_ptr_flag_bitsILi16EEENSV_INS5_IJSB_SH_EEENS5_IJSH_SC_EEEEEEEvNS4_8identityENS4_23SM90_TMA_LOAD_MULTICASTENS15_IS17_S19_NSV_INS5_IJSH_SB_EEENS5_IJSC_SH_EEEEEEEvS1E_EENS_8epilogue10collective6detail29Sm90TmaWarpSpecializedAdapterINS1M_15DefaultEpilogueISJ_SK_SK_NS1L_6thread17LinearCombinationISJ_Li1EffLNS1Q_9ScaleType4KindE0ELNS_15FloatRoundStyleE2ESJ_EENS1_15EpilogueDefaultEEEEEvvEEEEvNT_6ParamsE:
[----:B------:R-:W0:Y:S01]  /*0000*/  LDC R1, c[0x0][0x28] ;  /* 0x00000a00ff017b82 */ /* 0x000e220000000800 */
[----:B------:R-:W1:Y:S01]  /*0010*/  S2R R95, SR_TID.X ;  /* 0x00000000005f7919 */ /* 0x000e620000002100 */
[----:B------:R-:W-:Y:S01]  /*0020*/  ELECT P0, URZ, PT ;  /* 0x00000000003f782f */ /* 0x000fe20003800000 */
[----:B------:R-:W-:Y:S01]  /*0030*/  BSSY B0, `(.L_x_0) ;  /* 0x000000f000007945 */ /* 0x000fe20003800000 */
[--C-:B-1----:R-:W-:Y:S02]  /*0040*/  SHF.R.U32.HI R0, RZ, 0x5, R95.reuse ;  /* 0x00000005ff007819 */ /* 0x102fe4000001165f */
[----:B------:R-:W-:-:S03]  /*0050*/  SHF.R.U32.HI R6, RZ, 0x7, R95 ;  /* 0x00000007ff067819 */ /* 0x000fc6000001165f */
[----:B------:R-:W1:Y:S04]  /*0060*/  SHFL.IDX PT, R3, R0, RZ, 0x1f ;  /* 0x00001fff00037589 */ /* 0x000e6800000e0000 */
[----:B------:R2:W3:Y:S01]  /*0070*/  SHFL.IDX PT, R2, R6, RZ, 0x1f ;  /* 0x00001fff06027589 */ /* 0x0004e200000e0000 */
[----:B-1----:R-:W-:-:S13]  /*0080*/  ISETP.NE.OR P0, PT, R3, RZ, !P0 ;  /* 0x000000ff0300720c */ /* 0x002fda0004705670 */
[----:B0-23--:R-:W-:Y:S05]  /*0090*/  @P0 BRA `(.L_x_1) ;  /* 0x0000000000200947 */ /* 0x00dfea0003800000 */
[----:B------:R-:W-:Y:S02]  /*00a0*/  ULDC.64 UR4, c[0x0][0x198] ;  /* 0x0000660000047ab9 */ /* 0x000fe40000000a00 */
[----:B------:R-:W-:Y:S02]  /*00b0*/  UIADD3 UR6, UP0, UR4, 0xf0, URZ ;  /* 0x000000f004067890 */ /* 0x000fe4000ff1e03f */
[----:B------:R-:W-:Y:S02]  /*00c0*/  UIADD3 UR4, UP1, UR4, 0x1f0, URZ ;  /* 0x000001f004047890 */ /* 0x000fe4000ff3e03f */
[----:B------:R-:W-:Y:S02]  /*00d0*/  UIADD3.X UR7, URZ, UR5, URZ, UP0, !UPT ;  /* 0x000000053f077290 */ /* 0x000fe400087fe43f */
[----:B------:R-:W-:-:S07]  /*00e0*/  UIADD3.X UR5, URZ, UR5, URZ, UP1, !UPT ;  /* 0x000000053f057290 */ /* 0x000fce0008ffe43f */
[----:B------:R0:W-:Y:S02]  /*00f0*/  UTMACCTL.PF [UR6] ;  /* 0x00000000060079b9 */ /* 0x0001e40008040000 */
[----:B------:R0:W-:Y:S02]  /*0100*/  UTMACCTL.PF [UR4] ;  /* 0x00000000040079b9 */ /* 0x0001e40008040000 */
[----:B0-----:R-:W-:Y:S01]  /*0110*/  NOP ;  /* 0x0000000000007918 */ /* 0x001fe20000000000 */
.L_x_1:
[----:B------:R-:W-:Y:S05]  /*0120*/  BSYNC B0 ;  /* 0x0000000000007941 */ /* 0x000fea0003800000 */
.L_x_0:
[----:B------:R-:W0:Y:S01]  /*0130*/  SHFL.IDX PT, R5, R0, RZ, 0x1f ;  /* 0x00001fff00057589 */ /* 0x000e2200000e0000 */
[----:B------:R-:W-:-:S04]  /*0140*/  SHF.R.S32.HI R4, RZ, 0x1f, R95 ;  /* 0x0000001fff047819 */ /* 0x000fc8000001145f */
[----:B------:R-:W-:-:S04]  /*0150*/  LEA.HI R4, R4, R95, RZ, 0x7 ;  /* 0x0000005f04047211 */ /* 0x000fc800078f38ff */
[----:B------:R-:W-:Y:S02]  /*0160*/  LOP3.LUT R4, R4, 0xffffff80, RZ, 0xc0, !PT ;  /* 0xffffff8004047812 */ /* 0x000fe400078ec0ff */
[----:B0-----:R-:W-:-:S13]  /*0170*/  ISETP.NE.AND P0, PT, R5, RZ, PT ;  /* 0x000000ff0500720c */ /* 0x001fda0003f05270 */
[----:B------:R-:W-:Y:S05]  /*0180*/  @P0 BRA `(.L_x_2) ;  /* 0x0000000000500947 */ /* 0x000fea0003800000 */
[----:B------:R-:W0:Y:S01]  /*0190*/  S2UR UR8, SR_CgaCtaId ;  /* 0x00000000000879c3 */ /* 0x000e220000008800 */
[----:B------:R-:W-:Y:S01]  /*01a0*/  UMOV UR4, 0x400 ;  /* 0x0000040000047882 */ /* 0x000fe20000000000 */
[----:B------:R-:W-:Y:S01]  /*01b0*/  UMOV UR5, 0x1 ;  /* 0x0000000100057882 */ /* 0x000fe20000000000 */
[----:B------:R-:W-:Y:S01]  /*01c0*/  UMOV UR6, 0x10 ;  /* 0x0000001000067882 */ /* 0x000fe20000000000 */
[----:B------:R-:W-:Y:S01]  /*01d0*/  ELECT P0, URZ, PT ;  /* 0x00000000003f782f */ /* 0x000fe20003800000 */
[----:B------:R-:W-:-:S04]  /*01e0*/  UIADD3 UR6, -UR6, 0x100000, URZ ;  /* 0x0010000006067890 */ /* 0x000fc8000fffe13f */
[----:B------:R-:W-:Y:S02]  /*01f0*/  USHF.L.U32 UR7, UR6, 0xb, URZ ;  /* 0x0000000b06077899 */ /* 0x000fe4000800063f */
[----:B------:R-:W-:Y:S02]  /*0200*/  USHF.L.U32 UR6, UR6, 0x1, URZ ;  /* 0x0000000106067899 */ /* 0x000fe4000800063f */
[----:B0-----:R-:W-:Y:S02]  /*0210*/  ULEA UR8, UR8, UR4, 0x18 ;  /* 0x0000000408087291 */ /* 0x001fe4000f8ec03f */
[----:B------:R-:W-:-:S04]  /*0220*/  UIADD3 UR4, -UR5, 0x100000, URZ ;  /* 0x0010000005047890 */ /* 0x000fc8000fffe13f */
[----:B------:R-:W-:Y:S02]  /*0230*/  USHF.L.U32 UR5, UR4, 0xb, URZ ;  /* 0x0000000b04057899 */ /* 0x000fe4000800063f */
[----:B------:R-:W-:Y:S01]  /*0240*/  USHF.L.U32 UR4, UR4, 0x1, URZ ;  /* 0x0000000104047899 */ /* 0x000fe2000800063f */
[----:B------:R-:W0:Y:S11]  /*0250*/  FENCE.VIEW.ASYNC.S ;  /* 0x00000000000073c6 */ /* 0x000e360000000000 */
[----:B0-----:R0:W1:Y:S01]  /*0260*/  SYNCS.EXCH.64 URZ, [UR8], UR4 ;  /* 0x00000004083f75b2 */ /* 0x0010620008000100 */
[----:B------:R0:W2:Y:S01]  /*0270*/  SYNCS.EXCH.64 URZ, [UR8+0x18], UR6 ;  /* 0x00001806083f75b2 */ /* 0x0000a20008000100 */
[----:B------:R0:W3:Y:S01]  /*0280*/  SYNCS.EXCH.64 URZ, [UR8+0x8], UR4 ;  /* 0x00000804083f75b2 */ /* 0x0000e20008000100 */
[----:B------:R0:W4:Y:S01]  /*0290*/  SYNCS.EXCH.64 URZ, [UR8+0x20], UR6 ;  /* 0x00002006083f75b2 */ /* 0x0001220008000100 */
[----:B------:R0:W0:Y:S01]  /*02a0*/  SYNCS.EXCH.64 URZ, [UR8+0x10], UR4 ;  /* 0x00001004083f75b2 */ /* 0x0000220008000100 */
[----:B------:R0:W0:Y:S01]  /*02b0*/  SYNCS.EXCH.64 URZ, [UR8+0x28], UR6 ;  /* 0x00002806083f75b2 */ /* 0x0000220008000100 */
[----:B------:R-:W-:Y:S01]  /*02c0*/  NOP ;  /* 0x0000000000007918 */ /* 0x000fe20000000000 */
.L_x_2:
[----:B------:R-:W-:Y:S01]  /*02d0*/  IMAD.IADD R8, R95, 0x1, -R4 ;  /* 0x000000015f087824 */ /* 0x000fe200078e0a04 */
[----:B------:R-:W5:Y:S01]  /*02e0*/  SHFL.IDX PT, R0, R0, RZ, 0x1f ;  /* 0x00001fff00007589 */ /* 0x000f6200000e0000 */
[----:B0-----:R-:W0:Y:S01]  /*02f0*/  S2UR UR8, SR_CTAID.X ;  /* 0x00000000000879c3 */ /* 0x001e220000002500 */
[----:B------:R-:W-:Y:S02]  /*0300*/  SHF.R.S32.HI R12, RZ, 0x1f, R5 ;  /* 0x0000001fff0c7819 */ /* 0x000fe40000011405 */
[----:B------:R-:W-:Y:S02]  /*0310*/  ELECT P0, URZ, PT ;  /* 0x00000000003f782f */ /* 0x000fe40003800000 */
[----:B------:R-:W-:Y:S01]  /*0320*/  SHF.R.S32.HI R7, RZ, 0x1f, R8 ;  /* 0x0000001fff077819 */ /* 0x000fe20000011408 */
[----:B------:R-:W1:Y:S01]  /*0330*/  S2R R4, SR_CTAID.Y ;  /* 0x0000000000047919 */ /* 0x000e620000002600 */
[----:B------:R-:W-:Y:S01]  /*0340*/  LEA.HI R12, R12, R5, RZ, 0x2 ;  /* 0x000000050c0c7211 */ /* 0x000fe200078f10ff */
[----:B------:R-:W-:Y:S01]  /*0350*/  ULDC UR4, c[0x0][0x150] ;  /* 0x0000540000047ab9 */ /* 0x000fe20000000800 */
[----:B------:R-:W-:Y:S01]  /*0360*/  LEA.HI R7, R7, R8, RZ, 0x3 ;  /* 0x0000000807077211 */ /* 0x000fe200078f18ff */
[----:B------:R-:W2:Y:S01]  /*0370*/  LDC R13, c[0x0][0x144] ;  /* 0x00005100ff0d7b82 */ /* 0x000ea20000000800 */
[----:B------:R-:W-:Y:S01]  /*0380*/  LOP3.LUT R12, R12, 0x3ffffffc, RZ, 0xc0, !PT ;  /* 0x3ffffffc0c0c7812 */ /* 0x000fe200078ec0ff */
[----:B------:R-:W-:Y:S01]  /*0390*/  NOP ;  /* 0x0000000000007918 */ /* 0x000fe20000000000 */
[--C-:B------:R-:W-:Y:S01]  /*03a0*/  SHF.R.S32.HI R9, RZ, 0x3, R7.reuse ;  /* 0x00000003ff097819 */ /* 0x100fe20000011407 */
[----:B------:R-:W-:Y:S01]  /*03b0*/  NOP ;  /* 0x0000000000007918 */ /* 0x000fe20000000000 */
[----:B------:R-:W-:Y:S01]  /*03c0*/  SHF.R.S32.HI R10, RZ, 0x1f, R7 ;  /* 0x0000001fff0a7819 */ /* 0x000fe20000011407 */
[----:B------:R-:W-:Y:S01]  /*03d0*/  IMAD.IADD R7, R5, 0x1, -R12 ;  /* 0x0000000105077824 */ /* 0x000fe200078e0a0c */
[----:B------:R-:W-:Y:S01]  /*03e0*/  ISETP.NE.AND P3, PT, R2, RZ, PT ;  /* 0x000000ff0200720c */ /* 0x000fe20003f65270 */
[----:B------:R-:W3:Y:S01]  /*03f0*/  LDC R15, c[0x0][0x140] ;  /* 0x00005000ff0f7b82 */ /* 0x000ee20000000800 */
[----:B------:R-:W-:Y:S01]  /*0400*/  LEA.HI R10, R10, R9, RZ, 0x2 ;  /* 0x000000090a0a7211 */ /* 0x000fe200078f10ff */
[----:B------:R-:W-:-:S03]  /*0410*/  IMAD.MOV.U32 R22, RZ, RZ, 0x1 ;  /* 0x00000001ff167424 */ /* 0x000fc600078e00ff */
[----:B------:R-:W-:Y:S02]  /*0420*/  LOP3.LUT R10, R10, 0xfffffffc, RZ, 0xc0, !PT ;  /* 0xfffffffc0a0a7812 */ /* 0x000fe400078ec0ff */
[----:B-----5:R-:W-:Y:S02]  /*0430*/  ISETP.NE.OR P0, PT, R0, RZ, !P0 ;  /* 0x000000ff0000720c */ /* 0x020fe40004705670 */
[----:B0-----:R-:W-:Y:S01]  /*0440*/  I2FP.F32.U32 R0, UR8 ;  /* 0x0000000800007c45 */ /* 0x001fe20008201000 */
[----:B------:R-:W-:Y:S02]  /*0450*/  IMAD.IADD R10, R9, 0x1, -R10 ;  /* 0x00000001090a7824 */ /* 0x000fe400078e0a0a */
[----:B------:R-:W0:Y:S02]  /*0460*/  LDC R9, c[0x0][0x148] ;  /* 0x00005200ff097b82 */ /* 0x000e240000000800 */
[----:B------:R-:W-:Y:S02]  /*0470*/  IMAD R7, R7, 0x4, R10 ;  /* 0x0000000407077824 */ /* 0x000fe400078e020a */
[----:B------:R-:W-:Y:S01]  /*0480*/  FMUL R11, R0, UR4 ;  /* 0x00000004000b7c20 */ /* 0x000fe20008400000 */
[----:B------:R-:W-:Y:S01]  /*0490*/  ULDC UR4, c[0x0][0x154] ;  /* 0x0000550000047ab9 */ /* 0x000fe20000000800 */
[----:B------:R-:W-:-:S02]  /*04a0*/  IMAD.SHL.U32 R0, R7, 0x4, RZ ;  /* 0x0000000407007824 */ /* 0x000fc400078e00ff */
[----:B------:R-:W-:Y:S02]  /*04b0*/  VOTEU.ALL UP0, P0 ;  /* 0x00000000003f7886 */ /* 0x000fe40000000000 */
[----:B------:R-:W5:Y:S01]  /*04c0*/  F2I.U32.TRUNC.NTZ R11, R11 ;  /* 0x0000000b000b7305 */ /* 0x000f62000020f000 */
[----:B------:R-:W-:Y:S01]  /*04d0*/  VOTEU.ALL UP1, P0 ;  /* 0x00000000003f7886 */ /* 0x000fe20000020000 */
[----:B------:R-:W-:Y:S02]  /*04e0*/  LOP3.LUT R19, R7, 0xc, R0, 0x78, !PT ;  /* 0x0000000c07137812 */ /* 0x000fe400078e7800 */
[----:B-1----:R-:W-:Y:S01]  /*04f0*/  I2FP.F32.U32 R7, R4 ;  /* 0x0000000400077245 */ /* 0x002fe20000201000 */
[----:B------:R-:W1:Y:S01]  /*0500*/  @!UP0 S2UR UR7, SR_CgaCtaId ;  /* 0x00000000000789c3 */ /* 0x000e620000008800 */
[----:B------:R-:W-:Y:S01]  /*0510*/  SHF.R.S32.HI R10, RZ, 0x1f, R19 ;  /* 0x0000001fff0a7819 */ /* 0x000fe20000011413 */
[----:B------:R-:W-:Y:S01]  /*0520*/  @!UP0 UMOV UR6, 0x400 ;  /* 0x0000040000068882 */ /* 0x000fe20000000000 */
[----:B------:R-:W-:Y:S01]  /*0530*/  SHF.R.S32.HI R0, RZ, 0x1f, R3 ;  /* 0x0000001fff007819 */ /* 0x000fe20000011403 */
[----:B------:R-:W-:Y:S01]  /*0540*/  FMUL R14, R7, UR4 ;  /* 0x00000004070e7c20 */ /* 0x000fe20008400000 */
[----:B------:R-:W-:Y:S01]  /*0550*/  LEA.HI R10, R10, R19, RZ, 0x3 ;  /* 0x000000130a0a7211 */ /* 0x000fe200078f18ff */
[----:B------:R-:W-:Y:S01]  /*0560*/  UMOV UR4, 0x20 ;  /* 0x0000002000047882 */ /* 0x000fe20000000000 */
[----:B------:R-:W-:Y:S01]  /*0570*/  LEA.HI R0, R0, R3, RZ, 0x2 ;  /* 0x0000000300007211 */ /* 0x000fe200078f10ff */
[----:B------:R-:W-:-:S04]  /*0580*/  @!UP0 UIADD3 UR4, -UR4, 0x100000, URZ ;  /* 0x0010000004048890 */ /* 0x000fc8000fffe13f */
[----:B------:R-:W-:Y:S02]  /*0590*/  @!UP0 USHF.L.U32 UR5, UR4, 0xb, URZ ;  /* 0x0000000b04058899 */ /* 0x000fe4000800063f */
[----:B------:R-:W-:Y:S01]  /*05a0*/  @!UP0 USHF.L.U32 UR4, UR4, 0x1, URZ ;  /* 0x0000000104048899 */ /* 0x000fe2000800063f */
[----:B------:R-:W-:Y:S01]  /*05b0*/  LOP3.LUT R12, R10, 0xfffffff8, RZ, 0xc0, !PT ;  /* 0xfffffff80a0c7812 */ /* 0x000fe200078ec0ff */
[----:B-----5:R-:W-:Y:S01]  /*05c0*/  IMAD.MOV R16, RZ, RZ, -R11 ;  /* 0x000000ffff107224 */ /* 0x020fe200078e0a0b */
[----:B------:R-:W5:Y:S01]  /*05d0*/  F2I.U32.TRUNC.NTZ R14, R14 ;  /* 0x0000000e000e7305 */ /* 0x000f62000020f000 */
[----:B------:R-:W-:Y:S02]  /*05e0*/  LOP3.LUT R0, R0, 0xfffffffc, RZ, 0xc0, !PT ;  /* 0xfffffffc00007812 */ /* 0x000fe400078ec0ff */
[----:B--2---:R-:W-:Y:S01]  /*05f0*/  IMAD R7, R13, R16, UR8 ;  /* 0x000000080d077e24 */ /* 0x004fe2000f8e0210 */
[----:B---3--:R-:W-:Y:S01]  /*0600*/  ISETP.EQ.U32.AND P2, PT, R15, 0x1, PT ;  /* 0x000000010f00780c */ /* 0x008fe20003f42070 */
[----:B------:R-:W-:-:S02]  /*0610*/  IMAD.IADD R12, R19, 0x1, -R12 ;  /* 0x00000001130c7824 */ /* 0x000fc400078e0a0c */
[----:B------:R-:W-:Y:S01]  /*0620*/  IMAD.IADD R3, R3, 0x1, -R0 ;  /* 0x0000000103037824 */ /* 0x000fe200078e0a00 */
[----:B------:R-:W-:Y:S02]  /*0630*/  LOP3.LUT R0, R95, 0x7f, RZ, 0xc0, !PT ;  /* 0x0000007f5f007812 */ /* 0x000fe400078ec0ff */
[----:B------:R-:W-:Y:S02]  /*0640*/  ISETP.NE.AND P4, PT, R12, R7, PT ;  /* 0x000000070c00720c */ /* 0x000fe40003f85270 */
[C---:B------:R-:W-:Y:S01]  /*0650*/  ISETP.NE.AND P1, PT, R3.reuse, 0x3, PT ;  /* 0x000000030300780c */ /* 0x040fe20003f25270 */
[----:B-1----:R-:W-:Y:S01]  /*0660*/  @!UP0 ULEA UR6, UR7, UR6, 0x18 ;  /* 0x0000000607068291 */ /* 0x002fe2000f8ec03f */
[----:B-----5:R-:W-:Y:S01]  /*0670*/  IMAD.MOV R23, RZ, RZ, -R14 ;  /* 0x000000ffff177224 */ /* 0x020fe200078e0a0e */
[----:B------:R-:W-:Y:S01]  /*0680*/  VOTEU.ALL UP0, P0 ;  /* 0x00000000003f7886 */ /* 0x000fe20000000000 */
[----:B------:R-:W-:Y:S01]  /*0690*/  LOP3.LUT P0, RZ, R8, 0x7, RZ, 0xc0, !PT ;  /* 0x0000000708ff7812 */ /* 0x000fe2000780c0ff */
[----:B------:R-:W-:Y:S01]  /*06a0*/  VIADD R8, R2, 0xffffffff ;  /* 0xffffffff02087836 */ /* 0x000fe20000000000 */
[----:B------:R-:W-:Y:S01]  /*06b0*/  ISETP.EQ.OR P1, PT, R3, RZ, !P1 ;  /* 0x000000ff0300720c */ /* 0x000fe20004f22670 */
[----:B0-----:R-:W-:Y:S01]  /*06c0*/  IMAD R11, R9, R23, R4 ;  /* 0x00000017090b7224 */ /* 0x001fe200078e0204 */
[----:B------:R-:W-:-:S03]  /*06d0*/  ISETP.LT.U32.AND P0, PT, R19, 0x8, !P0 ;  /* 0x000000081300780c */ /* 0x000fc60004701070 */
[----:B------:R-:W-:Y:S02]  /*06e0*/  @P4 SHF.R.S32.HI R10, RZ, 0x3, R10 ;  /* 0x00000003ff0a4819 */ /* 0x000fe4000001140a */
[----:B------:R-:W-:Y:S01]  /*06f0*/  ISETP.EQ.AND P1, PT, R2, RZ, P1 ;  /* 0x000000ff0200720c */ /* 0x000fe20000f22270 */
[----:B------:R-:W0:Y:S02]  /*0700*/  FENCE.VIEW.ASYNC.S ;  /* 0x00000000000073c6 */ /* 0x000e240000000000 */
[----:B0-----:R0:W1:Y:S01]  /*0710*/  @!UP0 SYNCS.EXCH.64 URZ, [UR6+0x40], UR4 ;  /* 0x00004004063f85b2 */ /* 0x0010620008000100 */
[----:B------:R-:W-:Y:S02]  /*0720*/  @P4 ISETP.NE.AND P5, PT, R10, R11, PT ;  /* 0x0000000b0a00420c */ /* 0x000fe40003fa5270 */
[----:B------:R-:W-:Y:S02]  /*0730*/  ISETP.GE.U32.AND P6, PT, R8, 0x2, PT ;  /* 0x000000020800780c */ /* 0x000fe40003fc6070 */
[----:B------:R-:W-:-:S02]  /*0740*/  SEL R11, RZ, 0x1, !P0 ;  /* 0x00000001ff0b7807 */ /* 0x000fc40004000000 */
[----:B------:R-:W-:Y:S02]  /*0750*/  @P4 SEL R22, RZ, 0x1, P5 ;  /* 0x00000001ff164807 */ /* 0x000fe40002800000 */
[----:B------:R-:W-:Y:S02]  /*0760*/  SEL R18, RZ, 0x1, !P1 ;  /* 0x00000001ff127807 */ /* 0x000fe40004800000 */
[----:B------:R-:W-:Y:S02]  /*0770*/  LOP3.LUT R22, R22, R11, RZ, 0xc0, !PT ;  /* 0x0000000b16167212 */ /* 0x000fe400078ec0ff */
[----:B------:R-:W-:Y:S01]  /*0780*/  SEL R18, R18, 0x2, P6 ;  /* 0x0000000212127807 */ /* 0x000fe20003000000 */
[----:B------:R0:W2:Y:S01]  /*0790*/  @!UP1 SYNCS.EXCH.64 URZ, [UR6+0x48], UR4 ;  /* 0x00004804063f95b2 */ /* 0x0000a20008000100 */
[----:B------:R-:W-:Y:S01]  /*07a0*/  NOP ;  /* 0x0000000000007918 */ /* 0x000fe20000000000 */
[----:B------:R-:W-:Y:S05]  /*07b0*/  @!P2 BRA `(.L_x_3) ;  /* 0x000000000008a947 */ /* 0x000fea0003800000 */
[----:B-12-4-:R-:W-:Y:S01]  /*07c0*/  UCGABAR_ARV ;  /* 0x00000000000079c7 */ /* 0x016fe20008000000 */
[----:B------:R-:W-:Y:S05]  /*07d0*/  BRA `(.L_x_4) ;  /* 0x0000000000047947 */ /* 0x000fea0003800000 */
.L_x_3:
[----:B-12-4-:R-:W-:Y:S01]  /*07e0*/  NOP ;  /* 0x0000000000007918 */ /* 0x016fe20000000000 */
.L_x_4:
[----:B------:R-:W1:Y:S01]  /*07f0*/  LDC R2, c[0x0][0x65c] ;  /* 0x00019700ff027b82 */ /* 0x000e620000000800 */
[----:B------:R-:W-:Y:S02]  /*0800*/  IMAD.U32 R10, RZ, RZ, UR8 ;  /* 0x00000008ff0a7e24 */ /* 0x000fe4000f8e00ff */
[----:B------:R-:W-:Y:S01]  /*0810*/  IMAD.MOV.U32 R11, RZ, RZ, RZ ;  /* 0x000000ffff0b7224 */ /* 0x000fe200078e00ff */
[----:B-1----:R-:W-:-:S04]  /*0820*/  ISETP.NE.AND P1, PT, R2, 0x1, PT ;  /* 0x000000010200780c */ /* 0x002fc80003f25270 */
[----:B------:R-:W-:-:S09]  /*0830*/  P2R R5, PR, RZ, 0x2 ;  /* 0x00000002ff057803 */ /* 0x000fd20000000000 */
[----:B------:R-:W1:Y:S01]  /*0840*/  @P1 LDC R17, c[0x0][0x10] ;  /* 0x00000400ff111b82 */ /* 0x000e620000000800 */
[----:B------:R-:W-:Y:S02]  /*0850*/  @P1 IMAD.MOV.U32 R5, RZ, RZ, RZ ;  /* 0x000000ffff051224 */ /* 0x000fe400078e00ff */
[----:B------:R-:W-:-:S05]  /*0860*/  @P1 IMAD.MOV.U32 R15, RZ, RZ, RZ ;  /* 0x000000ffff0f1224 */ /* 0x000fca00078e00ff */
[----:B------:R-:W2:Y:S01]  /*0870*/  @!P1 LDC R13, c[0x0][0xc] ;  /* 0x00000300ff0d9b82 */ /* 0x000ea20000000800 */
[----:B0-----:R-:W-:Y:S01]  /*0880*/  ULDC UR4, c[0x0][0xc] ;  /* 0x0000030000047ab9 */ /* 0x001fe20000000800 */
[----:B------:R-:W-:Y:S01]  /*0890*/  ULDC UR5, c[0x0][0x10] ;  /* 0x0000040000057ab9 */ /* 0x000fe20000000800 */
[----:B------:R-:W-:Y:S01]  /*08a0*/  ULDC UR6, c[0x0][0x14] ;  /* 0x0000050000067ab9 */ /* 0x000fe20000000800 */
[----:B------:R-:W-:-:S04]  /*08b0*/  UIMAD.WIDE.U32 UR4, UR4, UR5, URZ ;  /* 0x00000005040472a5 */ /* 0x000fc8000f8e003f */
[----:B------:R-:W-:Y:S02]  /*08c0*/  UIMAD.WIDE.U32 UR36, UR4, UR6, URZ ;  /* 0x00000006042472a5 */ /* 0x000fe4000f8e003f */
[----:B------:R-:W-:-:S04]  /*08d0*/  UIMAD UR42, UR5, UR6, URZ ;  /* 0x00000006052a72a4 */ /* 0x000fc8000f8e023f */
[----:B------:R-:W-:Y:S01]  /*08e0*/  UIADD3 UR42, UR37, UR42, URZ ;  /* 0x0000002a252a7290 */ /* 0x000fe2000fffe03f */
[----:B-1----:R-:W-:-:S04]  /*08f0*/  @P1 IMAD.WIDE.U32 R16, R17, UR8, R4 ;  /* 0x0000000811101c25 */ /* 0x002fc8000f8e0004 */
[----:B------:R-:W-:Y:S02]  /*0900*/  @P1 IMAD.IADD R17, R17, 0x1, R15 ;  /* 0x0000000111111824 */ /* 0x000fe400078e020f */
[----:B--2---:R-:W-:-:S04]  /*0910*/  @!P1 IMAD.WIDE.U32 R10, R4, R13, R10 ;  /* 0x0000000d040a9225 */ /* 0x004fc800078e000a */
[----:B------:R-:W-:Y:S02]  /*0920*/  @!P1 IMAD.MOV.U32 R16, RZ, RZ, R10 ;  /* 0x000000ffff109224 */ /* 0x000fe400078e000a */
[----:B------:R-:W-:Y:S01]  /*0930*/  @!P1 IMAD.MOV.U32 R17, RZ, RZ, R11 ;  /* 0x000000ffff119224 */ /* 0x000fe200078e000b */
[----:B------:R-:W-:Y:S06]  /*0940*/  @!P2 BRA `(.L_x_5) ;  /* 0x00000000000ca947 */ /* 0x000fec0003800000 */
[----:B------:R-:W-:Y:S01]  /*0950*/  UCGABAR_WAIT ;  /* 0x0000000000007dc7 */ /* 0x000fe20008000000 */
[----:B------:R-:W-:Y:S01]  /*0960*/  CCTL.IVALL ;  /* 0x00000000ff00798f */ /* 0x000fe20002000000 */
[----:B------:R-:W-:Y:S05]  /*0970*/  BRA `(.L_x_6) ;  /* 0x0000000000047947 */ /* 0x000fea0003800000 */
.L_x_5:
[----:B------:R-:W-:Y:S06]  /*0980*/  BAR.SYNC.DEFER_BLOCKING 0x0 ;  /* 0x0000000000007b1d */ /* 0x000fec0000010000 */
.L_x_6:
[----:B------:R-:W-:Y:S05]  /*0990*/  @!P3 BRA `(.L_x_7) ;  /* 0x0000005c00a8b947 */ /* 0x000fea0003800000 */
[----:B------:R-:W-:-:S13]  /*09a0*/  ISETP.GT.U32.AND P0, PT, R8, 0x1, PT ;  /* 0x000000010800780c */ /* 0x000fda0003f04070 */
[----:B------:R-:W-:Y:S05]  /*09b0*/  @P0 EXIT ;  /* 0x000000000000094d */ /* 0x000fea0003800000 */
[----:B------:R-:W-:Y:S01]  /*09c0*/  ULDC.64 UR4, c[0x0][0x650] ;  /* 0x0001940000047ab9 */ /* 0x000fe20000000a00 */
[----:B------:R-:W-:Y:S01]  /*09d0*/  PRMT R3, RZ, 0x7610, R3 ;  /* 0x00007610ff037816 */ /* 0x000fe20000000003 */
[----:B------:R-:W-:Y:S01]  /*09e0*/  IMAD.MOV.U32 R103, RZ, RZ, -0x1 ;  /* 0xffffffffff677424 */ /* 0x000fe200078e00ff */
[----:B------:R-:W-:Y:S01]  /*09f0*/  ISETP.GE.U32.AND P0, PT, R16, UR4, PT ;  /* 0x0000000410007c0c */ /* 0x000fe2000bf06070 */
[----:B------:R-:W-:Y:S02]  /*0a00*/  IMAD.MOV.U32 R100, RZ, RZ, -0x1 ;  /* 0xffffffffff647424 */ /* 0x000fe400078e00ff */
[----:B------:R-:W-:Y:S01]  /*0a10*/  IMAD.MOV.U32 R101, RZ, RZ, -0x1 ;  /* 0xffffffffff657424 */ /* 0x000fe200078e00ff */
[----:B------:R-:W-:-:S13]  /*0a20*/  ISETP.GE.U32.AND.EX P0, PT, R17, UR5, PT, P0 ;  /* 0x0000000511007c0c */ /* 0x000fda000bf06100 */
[----:B------:R-:W-:Y:S05]  /*0a30*/  @P0 BRA `(.L_x_8) ;  /* 0x0000000400280947 */ /* 0x000fea0003800000 */
[----:B------:R-:W0:Y:S01]  /*0a40*/  LDC.64 R24, c[0x0][0x628] ;  /* 0x00018a00ff187b82 */ /* 0x000e220000000a00 */
[----:B------:R-:W-:Y:S02]  /*0a50*/  IMAD.MOV.U32 R10, RZ, RZ, R16 ;  /* 0x000000ffff0a7224 */ /* 0x000fe400078e0010 */
[----:B------:R-:W-:-:S05]  /*0a60*/  IMAD.MOV.U32 R11, RZ, RZ, R17 ;  /* 0x000000ffff0b7224 */ /* 0x000fca00078e0011 */
[----:B------:R-:W1:Y:S08]  /*0a70*/  LDC R8, c[0x0][0x630] ;  /* 0x00018c00ff087b82 */ /* 0x000e700000000800 */
[----:B------:R-:W2:Y:S01]  /*0a80*/  LDC.64 R26, c[0x0][0x620] ;  /* 0x00018800ff1a7b82 */ /* 0x000ea20000000a00 */
[----:B0-----:R-:W-:-:S04]  /*0a90*/  ISETP.NE.U32.AND P0, PT, R24, RZ, PT ;  /* 0x000000ff1800720c */ /* 0x001fc80003f05070 */
[----:B------:R-:W-:-:S13]  /*0aa0*/  ISETP.NE.AND.EX P0, PT, R25, RZ, PT, P0 ;  /* 0x000000ff1900720c */ /* 0x000fda0003f05300 */
[----:B-12---:R-:W-:Y:S05]  /*0ab0*/  @!P0 BRA `(.L_x_9) ;  /* 0x0000000000288947 */ /* 0x006fea0003800000 */
[----:B------:R-:W0:Y:S02]  /*0ac0*/  LDC R3, c[0x0][0x634] ;  /* 0x00018d00ff037b82 */ /* 0x000e240000000800 */
[----:B0-----:R-:W-:-:S05]  /*0ad0*/  IADD3 R3, P0, R16, R3, RZ ;  /* 0x0000000310037210 */ /* 0x001fca0007f1e0ff */
[----:B------:R-:W-:-:S04]  /*0ae0*/  IMAD.X R21, RZ, RZ, R17, P0 ;  /* 0x000000ffff157224 */ /* 0x000fc800000e0611 */
[----:B------:R-:W-:-:S04]  /*0af0*/  IMAD.WIDE.U32 R10, R21, R24, RZ ;  /* 0x00000018150a7225 */ /* 0x000fc800078e00ff */
[----:B------:R-:W-:-:S04]  /*0b00*/  IMAD.WIDE.U32 R12, P0, R3, R25, R10 ;  /* 0x00000019030c7225 */ /* 0x000fc8000780000a */
[----:B------:R-:W-:-:S04]  /*0b10*/  IMAD.WIDE.U32 R10, R3, R24, RZ ;  /* 0x00000018030a7225 */ /* 0x000fc800078e00ff */
[----:B------:R-:W-:Y:S01]  /*0b20*/  IMAD.X R15, RZ, RZ, RZ, P0 ;  /* 0x000000ffff0f7224 */ /* 0x000fe200000e06ff */
[----:B------:R-:W-:Y:S01]  /*0b30*/  IADD3 RZ, P0, R11, R12, RZ ;  /* 0x0000000c0bff7210 */ /* 0x000fe20007f1e0ff */
[----:B------:R-:W-:-:S04]  /*0b40*/  IMAD.MOV.U32 R14, RZ, RZ, R13 ;  /* 0x000000ffff0e7224 */ /* 0x000fc800078e000d */
[----:B------:R-:W-:-:S08]  /*0b50*/  IMAD.WIDE.U32.X R10, R21, R25, R14, P0 ;  /* 0x00000019150a7225 */ /* 0x000fd000000e040e */
.L_x_9:
[----:B------:R-:W0:Y:S01]  /*0b60*/  LDC.64 R30, c[0x0][0x640] ;  /* 0x00019000ff1e7b82 */ /* 0x000e220000000a00 */
[-CC-:B------:R-:W-:Y:S02]  /*0b70*/  SHF.R.U64 R101, R10, R8.reuse, R11.reuse ;  /* 0x000000080a657219 */ /* 0x180fe4000000120b */
[----:B------:R-:W-:Y:S02]  /*0b80*/  SHF.R.U32.HI R3, RZ, R8, R11 ;  /* 0x00000008ff037219 */ /* 0x000fe4000001160b */
[----:B------:R-:W-:-:S03]  /*0b90*/  IADD3 R5, P0, RZ, -R101, RZ ;  /* 0x80000065ff057210 */ /* 0x000fc60007f1e0ff */
[----:B------:R-:W1:Y:S02]  /*0ba0*/  LDC R12, c[0x0][0x618] ;  /* 0x00018600ff0c7b82 */ /* 0x000e640000000800 */
[----:B------:R-:W-:Y:S02]  /*0bb0*/  IMAD.X R3, RZ, RZ, ~R3, P0 ;  /* 0x000000ffff037224 */ /* 0x000fe400000e0e03 */
[----:B------:R-:W-:-:S04]  /*0bc0*/  IMAD.WIDE.U32 R10, R5, R26, R16 ;  /* 0x0000001a050a7225 */ /* 0x000fc800078e0010 */
[----:B------:R-:W2:Y:S01]  /*0bd0*/  LDC R20, c[0x0][0x608] ;  /* 0x00018200ff147b82 */ /* 0x000ea20000000800 */
[----:B------:R-:W-:Y:S02]  /*0be0*/  IMAD R8, R3, R26, RZ ;  /* 0x0000001a03087224 */ /* 0x000fe400078e02ff */
[----:B------:R-:W-:Y:S02]  /*0bf0*/  IMAD.MOV.U32 R3, RZ, RZ, -0x1 ;  /* 0xffffffffff037424 */ /* 0x000fe400078e00ff */
[----:B------:R-:W-:Y:S02]  /*0c00*/  IMAD R5, R5, R27, R8 ;  /* 0x0000001b05057224 */ /* 0x000fe400078e0208 */
[----:B------:R-:W-:Y:S01]  /*0c10*/  IMAD R26, R9, R23, R4 ;  /* 0x00000017091a7224 */ /* 0x000fe200078e0204 */
[----:B------:R-:W3:Y:S01]  /*0c20*/  LDC R28, c[0x0][0x658] ;  /* 0x00019600ff1c7b82 */ /* 0x000ee20000000800 */
[----:B------:R-:W-:Y:S01]  /*0c30*/  IMAD.IADD R5, R11, 0x1, R5 ;  /* 0x000000010b057824 */ /* 0x000fe200078e0205 */
[----:B0-----:R-:W-:Y:S01]  /*0c40*/  ISETP.NE.U32.AND P0, PT, R30, RZ, PT ;  /* 0x000000ff1e00720c */ /* 0x001fe20003f05070 */
[----:B------:R-:W-:-:S03]  /*0c50*/  IMAD.MOV.U32 R23, RZ, RZ, 0x1 ;  /* 0x00000001ff177424 */ /* 0x000fc600078e00ff */
[----:B------:R-:W-:Y:S02]  /*0c60*/  ISETP.NE.AND.EX P0, PT, R31, RZ, PT, P0 ;  /* 0x000000ff1f00720c */ /* 0x000fe40003f05300 */
[----:B------:R-:W0:Y:S01]  /*0c70*/  LDC R24, c[0x0][0x600] ;  /* 0x00018000ff187b82 */ /* 0x000e220000000800 */
[-CC-:B-1----:R-:W-:Y:S02]  /*0c80*/  SHF.R.U64 R14, R10, R12.reuse, R5.reuse ;  /* 0x0000000c0a0e7219 */ /* 0x182fe40000001205 */
[----:B------:R-:W-:-:S05]  /*0c90*/  SHF.R.U32.HI R5, RZ, R12, R5 ;  /* 0x0000000cff057219 */ /* 0x000fca0000011605 */
[----:B------:R-:W1:Y:S01]  /*0ca0*/  LDC R15, c[0x0][0x648] ;  /* 0x00019200ff0f7b82 */ /* 0x000e620000000800 */
[-CC-:B--2---:R-:W-:Y:S02]  /*0cb0*/  SHF.R.U64 R27, R14, R20.reuse, R5.reuse ;  /* 0x000000140e1b7219 */ /* 0x184fe40000001205 */
[----:B------:R-:W-:-:S05]  /*0cc0*/  SHF.R.U32.HI R5, RZ, R20, R5 ;  /* 0x00000014ff057219 */ /* 0x000fca0000011605 */
[----:B------:R-:W2:Y:S01]  /*0cd0*/  LDC R21, c[0x0][0x638] ;  /* 0x00018e00ff157b82 */ /* 0x000ea20000000800 */
[-CC-:B---3--:R-:W-:Y:S02]  /*0ce0*/  SHF.R.U64 R20, R27, R28.reuse, R5.reuse ;  /* 0x0000001c1b147219 */ /* 0x188fe40000001205 */
[-C--:B------:R-:W-:Y:S02]  /*0cf0*/  SHF.L.U32 R3, R3, R28.reuse, RZ ;  /* 0x0000001c03037219 */ /* 0x080fe400000006ff */
[----:B------:R-:W-:Y:S01]  /*0d00*/  SHF.R.U32.HI R5, RZ, R28, R5 ;  /* 0x0000001cff057219 */ /* 0x000fe20000011605 */
[----:B------:R-:W-:Y:S01]  /*0d10*/  IMAD.MOV.U32 R4, RZ, RZ, R20 ;  /* 0x000000ffff047224 */ /* 0x000fe200078e0014 */
[----:B------:R-:W-:Y:S01]  /*0d20*/  LOP3.LUT R12, RZ, R3, RZ, 0x33, !PT ;  /* 0x00000003ff0c7212 */ /* 0x000fe200078e33ff */
[----:B------:R-:W3:Y:S01]  /*0d30*/  LDC R25, c[0x0][0x610] ;  /* 0x00018400ff197b82 */ /* 0x000ee20000000800 */
[----:B------:R-:W-:Y:S05]  /*0d40*/  @!P0 BRA `(.L_x_10) ;  /* 0x0000000000288947 */ /* 0x000fea0003800000 */
[----:B------:R-:W4:Y:S02]  /*0d50*/  LDC R3, c[0x0][0x64c] ;  /* 0x00019300ff037b82 */ /* 0x000f240000000800 */
[----:B----4-:R-:W-:-:S05]  /*0d60*/  IADD3 R3, P0, R20, R3, RZ ;  /* 0x0000000314037210 */ /* 0x010fca0007f1e0ff */
        /* <DEDUP_REMOVED lines=8> */
.L_x_10:
[----:B-1----:R-:W-:Y:S01]  /*0df0*/  SHF.R.U64 R4, R4, R15, R5 ;  /* 0x0000000f04047219 */ /* 0x002fe20000001205 */
[----:B0-----:R-:W-:Y:S01]  /*0e00*/  VIADD R5, R24, 0xffffffff ;  /* 0xffffffff18057836 */ /* 0x001fe20000000000 */
[----:B------:R-:W-:Y:S02]  /*0e10*/  SHF.L.U32 R3, R23, R28, RZ ;  /* 0x0000001c17037219 */ /* 0x000fe400000006ff */
[----:B------:R-:W-:Y:S01]  /*0e20*/  LOP3.LUT R12, R27, R12, RZ, 0xc0, !PT ;  /* 0x0000000c1b0c7212 */ /* 0x000fe200078ec0ff */
[----:B------:R-:W-:Y:S01]  /*0e30*/  IMAD.MOV R8, RZ, RZ, -R4 ;  /* 0x000000ffff087224 */ /* 0x000fe200078e0a04 */
[----:B------:R-:W-:-:S03]  /*0e40*/  SEL R7, R7, R26, !P1 ;  /* 0x0000001a07077207 */ /* 0x000fc60004800000 */
[----:B------:R-:W-:Y:S01]  /*0e50*/  IMAD R12, R3, R4, R12 ;  /* 0x00000004030c7224 */ /* 0x000fe200078e020c */
[----:B------:R-:W-:Y:S01]  /*0e60*/  LOP3.LUT R4, R14, R5, RZ, 0xc0, !PT ;  /* 0x000000050e047212 */ /* 0x000fe200078ec0ff */
[----:B--2---:R-:W-:Y:S02]  /*0e70*/  IMAD R3, R8, R21, R20 ;  /* 0x0000001508037224 */ /* 0x004fe400078e0214 */
[----:B---3--:R-:W-:Y:S02]  /*0e80*/  IMAD R7, R12, R25, R7 ;  /* 0x000000190c077224 */ /* 0x008fe400078e0207 */
[----:B------:R-:W-:Y:S02]  /*0e90*/  IMAD.MOV.U32 R5, RZ, RZ, 0x1 ;  /* 0x00000001ff057424 */ /* 0x000fe400078e00ff */
[----:B------:R-:W-:-:S03]  /*0ea0*/  IMAD R4, R3, R24, R4 ;  /* 0x0000001803047224 */ /* 0x000fc600078e0204 */
[----:B------:R-:W-:Y:S02]  /*0eb0*/  PRMT R3, R5, 0x7610, R3 ;  /* 0x0000761005037816 */ /* 0x000fe40000000003 */
[----:B------:R-:W-:Y:S02]  /*0ec0*/  SEL R100, R4, R7, !P1 ;  /* 0x0000000704647207 */ /* 0x000fe40004800000 */
[----:B------:R-:W-:-:S07]  /*0ed0*/  SEL R103, R7, R4, !P1 ;  /* 0x0000000407677207 */ /* 0x000fce0004800000 */
.L_x_8:
[----:B------:R-:W-:-:S08]  /*0ee0*/  NOP ;  /* 0x0000000000007918 */ /* 0x000fd00000000000 */
[----:B------:R-:W0:Y:S02]  /*0ef0*/  USETMAXREG.TRY_ALLOC.CTAPOOL UP0, 0xe8 ;  /* 0x000000e8000079c8 */ /* 0x000e240008000600 */
[----:B0-----:R-:W-:-:S13]  /*0f00*/  PLOP3.LUT P0, PT, PT, PT, UP0, 0x80, 0x0 ;  /* 0x000000000000781c */ /* 0x001fda0003f0f008 */
[----:B------:R-:W-:Y:S05]  /*0f10*/  @!P0 BRA `(.L_x_8) ;  /* 0xfffffffc00f08947 */ /* 0x000fea000383ffff */
[----:B------:R-:W-:Y:S01]  /*0f20*/  ULDC.64 UR4, c[0x0][0x598] ;  /* 0x0001660000047ab9 */ /* 0x000fe20000000a00 */
[----:B------:R-:W-:Y:S01]  /*0f30*/  ULDC.64 UR38, c[0x0][0x208] ;  /* 0x0000820000267ab9 */ /* 0x000fe20000000a00 */
[----:B------:R-:W-:-:S04]  /*0f40*/  ISETP.NE.U32.AND P0, PT, RZ, UR4, PT ;  /* 0x00000004ff007c0c */ /* 0x000fc8000bf05070 */
[----:B------:R-:W-:-:S13]  /*0f50*/  ISETP.NE.AND.EX P0, PT, RZ, UR5, PT, P0 ;  /* 0x00000005ff007c0c */ /* 0x000fda000bf05300 */
[----:B------:R-:W-:Y:S05]  /*0f60*/  @!P0 BRA `(.L_x_11) ;  /* 0x00000000001c8947 */ /* 0x000fea0003800000 */
[----:B------:R-:W0:Y:S02]  /*0f70*/  LDC.64 R4, c[0x0][0x598] ;  /* 0x00016600ff047b82 */ /* 0x000e240000000a00 */
[----:B0-----:R-:W2:Y:S02]  /*0f80*/  LDG.E.64 R4, desc[UR38][R4.64] ;  /* 0x0000002604047981 */ /* 0x001ea4000c1e1b00 */
[----:B--2---:R-:W-:-:S04]  /*0f90*/  ISETP.NE.U32.AND P0, PT, R4, RZ, PT ;  /* 0x000000ff0400720c */ /* 0x004fc80003f05070 */
[----:B------:R-:W-:-:S13]  /*0fa0*/  ISETP.NE.AND.EX P0, PT, R5, RZ, PT, P0 ;  /* 0x000000ff0500720c */ /* 0x000fda0003f05300 */
[----:B------:R-:W-:Y:S05]  /*0fb0*/  @!P0 BRA `(.L_x_11) ;  /* 0x0000000000088947 */ /* 0x000fea0003800000 */
[----:B------:R0:W5:Y:S01]  /*0fc0*/  LD.E R23, desc[UR38][R4.64] ;  /* 0x0000002604177980 */ /* 0x000162000c101900 */
[----:B------:R-:W-:Y:S05]  /*0fd0*/  BRA `(.L_x_12) ;  /* 0x0000000000247947 */ /* 0x000fea0003800000 */
.L_x_11:
[----:B------:R-:W-:Y:S02]  /*0fe0*/  ULDC.64 UR4, c[0x0][0x588] ;  /* 0x0001620000047ab9 */ /* 0x000fe40000000a00 */
[----:B------:R-:W-:-:S04]  /*0ff0*/  ISETP.NE.U32.AND P0, PT, RZ, UR4, PT ;  /* 0x00000004ff007c0c */ /* 0x000fc8000bf05070 */
[----:B------:R-:W-:-:S13]  /*1000*/  ISETP.NE.AND.EX P0, PT, RZ, UR5, PT, P0 ;  /* 0x00000005ff007c0c */ /* 0x000fda000bf05300 */
[----:B------:R-:W-:Y:S05]  /*1010*/  @!P0 BRA `(.L_x_13) ;  /* 0x00000000000c8947 */ /* 0x000fea0003800000 */
[----:B------:R-:W0:Y:S02]  /*1020*/  LDC.64 R4, c[0x0][0x588] ;  /* 0x00016200ff047b82 */ /* 0x000e240000000a00 */
[----:B0-----:R1:W5:Y:S01]  /*1030*/  LDG.E R23, desc[UR38][R4.64] ;  /* 0x0000002604177981 */ /* 0x001362000c1e1900 */
[----:B------:R-:W-:Y:S05]  /*1040*/  BRA `(.L_x_12) ;  /* 0x0000000000087947 */ /* 0x000fea0003800000 */
.L_x_13:
[----:B------:R-:W-:Y:S02]  /*1050*/  ULDC UR4, c[0x0][0x580] ;  /* 0x0001600000047ab9 */ /* 0x000fe40000000800 */
[----:B------:R-:W-:-:S07]  /*1060*/  IMAD.U32 R23, RZ, RZ, UR4 ;  /* 0x00000004ff177e24 */ /* 0x000fce000f8e00ff */
.L_x_12:
[----:B------:R-:W-:Y:S02]  /*1070*/  ULDC.64 UR4, c[0x0][0x5a0] ;  /* 0x0001680000047ab9 */ /* 0x000fe40000000a00 */
[----:B------:R-:W-:-:S04]  /*1080*/  ISETP.NE.U32.AND P0, PT, RZ, UR4, PT ;  /* 0x00000004ff007c0c */ /* 0x000fc8000bf05070 */
[----:B------:R-:W-:-:S13]  /*1090*/  ISETP.NE.AND.EX P0, PT, RZ, UR5, PT, P0 ;  /* 0x00000005ff007c0c */ /* 0x000fda000bf05300 */
[----:B------:R-:W-:Y:S05]  /*10a0*/  @!P0 BRA `(.L_x_14) ;  /* 0x00000000001c8947 */ /* 0x000fea0003800000 */
[----:B01----:R-:W0:Y:S02]  /*10b0*/  LDC.64 R4, c[0x0][0x5a0] ;  /* 0x00016800ff047b82 */ /* 0x003e240000000a00 */
[----:B0-----:R-:W2:Y:S02]  /*10c0*/  LDG.E.64 R4, desc[UR38][R4.64] ;  /* 0x0000002604047981 */ /* 0x001ea4000c1e1b00 */
[----:B--2---:R-:W-:-:S04]  /*10d0*/  ISETP.NE.U32.AND P0, PT, R4, RZ, PT ;  /* 0x000000ff0400720c */ /* 0x004fc80003f05070 */
[----:B------:R-:W-:-:S13]  /*10e0*/  ISETP.NE.AND.EX P0, PT, R5, RZ, PT, P0 ;  /* 0x000000ff0500720c */ /* 0x000fda0003f05300 */
[----:B------:R-:W-:Y:S05]  /*10f0*/  @!P0 BRA `(.L_x_14) ;  /* 0x0000000000088947 */ /* 0x000fea0003800000 */
[----:B------:R0:W5:Y:S01]  /*1100*/  LD.E R90, desc[UR38][R4.64] ;  /* 0x00000026045a7980 */ /* 0x000162000c101900 */
[----:B------:R-:W-:Y:S05]  /*1110*/  BRA `(.L_x_15) ;  /* 0x0000000000247947 */ /* 0x000fea0003800000 */
.L_x_14:
[----:B------:R-:W-:Y:S02]  /*1120*/  ULDC.64 UR4, c[0x0][0x590] ;  /* 0x0001640000047ab9 */ /* 0x000fe40000000a00 */
[----:B------:R-:W-:-:S04]  /*1130*/  ISETP.NE.U32.AND P0, PT, RZ, UR4, PT ;  /* 0x00000004ff007c0c */ /* 0x000fc8000bf05070 */
[----:B------:R-:W-:-:S13]  /*1140*/  ISETP.NE.AND.EX P0, PT, RZ, UR5, PT, P0 ;  /* 0x00000005ff007c0c */ /* 0x000fda000bf05300 */
[----:B------:R-:W-:Y:S05]  /*1150*/  @!P0 BRA `(.L_x_16) ;  /* 0x00000000000c8947 */ /* 0x000fea0003800000 */
[----:B------:R-:W2:Y:S02]  /*1160*/  LDC.64 R90, c[0x0][0x590] ;  /* 0x00016400ff5a7b82 */ /* 0x000ea40000000a00 */
[----:B--2---:R2:W5:Y:S01]  /*1170*/  LDG.E R90, desc[UR38][R90.64] ;  /* 0x000000265a5a7981 */ /* 0x004562000c1e1900 */
[----:B------:R-:W-:Y:S05]  /*1180*/  BRA `(.L_x_15) ;  /* 0x0000000000087947 */ /* 0x000fea0003800000 */
.L_x_16:
[----:B------:R-:W-:Y:S02]  /*1190*/  ULDC UR4, c[0x0][0x584] ;  /* 0x0001610000047ab9 */ /* 0x000fe40000000800 */
[----:B------:R-:W-:-:S07]  /*11a0*/  IMAD.U32 R90, RZ, RZ, UR4 ;  /* 0x00000004ff5a7e24 */ /* 0x000fce000f8e00ff */
.L_x_15:
[----:B------:R-:W-:-:S13]  /*11b0*/  LOP3.LUT P0, RZ, R3, 0xff, RZ, 0xc0, !PT ;  /* 0x000000ff03ff7812 */ /* 0x000fda000780c0ff */
[----:B------:R-:W-:Y:S05]  /*11c0*/  @!P0 EXIT ;  /* 0x000000000000894d */ /* 0x000fea0003800000 */
[----:B------:R-:W3:Y:S01]  /*11d0*/  LDC R93, c[0x0][0x658] ;  /* 0x00019600ff5d7b82 */ /* 0x000ee20000000800 */
[----:B------:R-:W-:Y:S01]  /*11e0*/  LOP3.LUT R6, R6, 0x1, RZ, 0xc0, !PT ;  /* 0x0000000106067812 */ /* 0x000fe200078ec0ff */
[----:B------:R-:W-:Y:S01]  /*11f0*/  ULDC.64 UR6, c[0x0][0x288] ;  /* 0x0000a20000067ab9 */ /* 0x000fe20000000a00 */
[----:B------:R-:W-:Y:S01]  /*1200*/  SHF.R.U32.HI R3, RZ, 0x2, R95 ;  /* 0x00000002ff037819 */ /* 0x000fe2000001165f */
[----:B------:R-:W-:Y:S01]  /*1210*/  UIADD3 UR4, UR7, 0x3f, URZ ;  /* 0x0000003f07047890 */ /* 0x000fe2000fffe03f */
[----:B------:R-:W-:Y:S01]  /*1220*/  SHF.R.U32.HI R0, RZ, 0x1, R0 ;  /* 0x00000001ff007819 */ /* 0x000fe20000011600 */
[----:B------:R-:W-:Y:S01]  /*1230*/  IMAD.SHL.U32 R88, R6, 0x40, RZ ;  /* 0x0000004006587824 */ /* 0x000fe200078e00ff */
[----:B------:R-:W-:Y:S01]  /*1240*/  LOP3.LUT R3, R3, 0x7, RZ, 0xc0, !PT ;  /* 0x0000000703037812 */ /* 0x000fe200078ec0ff */
[----:B01----:R-:W0:Y:S01]  /*1250*/  LDC.64 R4, c[0x0][0x5c8] ;  /* 0x00017200ff047b82 */ /* 0x003e220000000a00 */
[----:B------:R-:W-:Y:S01]  /*1260*/  USHF.R.S32.HI UR5, URZ, 0x1f, UR4 ;  /* 0x0000001f3f057899 */ /* 0x000fe20008011404 */
[----:B------:R-:W-:Y:S01]  /*1270*/  LOP3.LUT R0, R0, 0x30, RZ, 0xc0, !PT ;  /* 0x0000003000007812 */ /* 0x000fe200078ec0ff */
[----:B------:R-:W-:Y:S01]  /*1280*/  IMAD.MOV.U32 R8, RZ, RZ, 0x1 ;  /* 0x00000001ff087424 */ /* 0x000fe200078e00ff */
[--C-:B------:R-:W-:Y:S01]  /*1290*/  LOP3.LUT R88, R88, 0x40, R3.reuse, 0xe2, !PT ;  /* 0x0000004058587812 */ /* 0x100fe200078ee203 */
[----:B------:R-:W-:Y:S01]  /*12a0*/  ULEA.HI UR5, UR5, UR4, URZ, 0x6 ;  /* 0x0000000405057291 */ /* 0x000fe2000f8f303f */
[-C--:B------:R-:W-:Y:S01]  /*12b0*/  IADD3 R3, RZ, -R0.reuse, -R3 ;  /* 0x80000000ff037210 */ /* 0x080fe20007ffe803 */
[----:B------:R-:W-:Y:S01]  /*12c0*/  IMAD.U32 R7, RZ, RZ, UR6 ;  /* 0x00000006ff077e24 */ /* 0x000fe2000f8e00ff */
[----:B------:R-:W1:Y:S01]  /*12d0*/  LDC R97, c[0x0][0x600] ;  /* 0x00018000ff617b82 */ /* 0x000e620000000800 */
[----:B------:R-:W-:Y:S01]  /*12e0*/  LOP3.LUT R88, R88, R0, RZ, 0xfc, !PT ;  /* 0x0000000058587212 */ /* 0x000fe200078efcff */
[----:B------:R-:W-:Y:S01]  /*12f0*/  IMAD.MOV.U32 R0, RZ, RZ, -0x1 ;  /* 0xffffffffff007424 */ /* 0x000fe200078e00ff */
[----:B------:R-:W-:Y:S01]  /*1300*/  USHF.R.S32.HI UR43, URZ, 0x6, UR5 ;  /* 0x000000063f2b7899 */ /* 0x000fe20008011405 */
[C---:B------:R-:W-:Y:S01]  /*1310*/  LOP3.LUT R94, R95.reuse, 0x3, RZ, 0xc0, !PT ;  /* 0x000000035f5e7812 */ /* 0x040fe200078ec0ff */
[----:B------:R-:W-:Y:S01]  /*1320*/  IMAD R3, R6, -0x40, R3 ;  /* 0xffffffc006037824 */ /* 0x000fe200078e0203 */
[C---:B------:R-:W-:Y:S01]  /*1330*/  LOP3.LUT R96, R95.reuse, 0x80, RZ, 0xc0, !PT ;  /* 0x000000805f607812 */ /* 0x040fe200078ec0ff */
[----:B------:R-:W-:Y:S01]  /*1340*/  UISETP.LT.AND UP0, UPT, UR43, 0x1, UPT ;  /* 0x000000012b00788c */ /* 0x000fe2000bf01270 */
[-C--:B---3--:R-:W-:Y:S01]  /*1350*/  SHF.L.U32 R0, R0, R93.reuse, RZ ;  /* 0x0000005d00007219 */ /* 0x088fe200000006ff */
[----:B------:R-:W-:Y:S01]  /*1360*/  ULDC UR4, c[0x0][0x284] ;  /* 0x0000a10000047ab9 */ /* 0x000fe20000000800 */
[----:B------:R-:W-:Y:S01]  /*1370*/  IMAD R94, R94, -0x2, R7 ;  /* 0xfffffffe5e5e7824 */ /* 0x000fe200078e0207 */
[----:B------:R-:W-:Y:S01]  /*1380*/  USEL UR44, UR43, 0x1, UP0 ;  /* 0x000000012b2c7887 */ /* 0x000fe20008000000 */
[----:B------:R-:W-:Y:S01]  /*1390*/  SHF.L.U32 R93, R8, R93, RZ ;  /* 0x0000005d085d7219 */ /* 0x000fe200000006ff */
[----:B------:R-:W-:Y:S01]  /*13a0*/  IMAD.SHL.U32 R95, R95, 0x2, RZ ;  /* 0x000000025f5f7824 */ /* 0x000fe200078e00ff */
[----:B------:R-:W-:Y:S01]  /*13b0*/  LOP3.LUT R102, R18, 0x1, RZ, 0xfc, !PT ;  /* 0x0000000112667812 */ /* 0x000fe200078efcff */
[----:B------:R-:W-:Y:S01]  /*13c0*/  VIADD R99, R3, UR4 ;  /* 0x0000000403637c36 */ /* 0x000fe20008000000 */
[C---:B0-----:R-:W-:Y:S01]  /*13d0*/  SHF.L.U64.HI R92, R4.reuse, 0x3, R5 ;  /* 0x00000003045c7819 */ /* 0x041fe20000010205 */
[----:B--2---:R-:W-:Y:S01]  /*13e0*/  IMAD.SHL.U32 R91, R4, 0x8, RZ ;  /* 0x00000008045b7824 */ /* 0x004fe200078e00ff */
[----:B------:R-:W-:Y:S01]  /*13f0*/  SHF.R.U32.HI R96, RZ, 0x7, R96 ;  /* 0x00000007ff607819 */ /* 0x000fe20000011660 */
[----:B------:R-:W-:Y:S01]  /*1400*/  IMAD.MOV.U32 R89, RZ, RZ, RZ ;  /* 0x000000ffff597224 */ /* 0x000fe200078e00ff */
[----:B------:R-:W-:Y:S01]  /*1410*/  LOP3.LUT R98, RZ, R0, RZ, 0x33, !PT ;  /* 0x00000000ff627212 */ /* 0x000fe200078e33ff */
[----:B------:R-:W-:Y:S01]  /*1420*/  UIADD3 UR44, UR43, -UR44, URZ ;  /* 0x8000002c2b2c7290 */ /* 0x000fe2000fffe03f */
[----:B------:R-:W-:Y:S01]  /*1430*/  UMOV UR40, URZ ;  /* 0x0000003f00287c82 */ /* 0x000fe20008000000 */
[----:B-1----:R-:W-:Y:S01]  /*1440*/  VIADD R97, R97, 0xffffffff ;  /* 0xffffffff61617836 */ /* 0x002fe20000000000 */
[----:B------:R-:W-:-:S09]  /*1450*/  UMOV UR41, URZ ;  /* 0x0000003f00297c82 */ /* 0x000fd20008000000 */
.L_x_162:
[----:B0-----:R-:W0:Y:S01]  /*1460*/  SHFL.IDX PT, R0, R96, RZ, 0x1f ;  /* 0x00001fff60007589 */ /* 0x001e2200000e0000 */
[----:B-1----:R-:W1:Y:S01]  /*1470*/  S2UR UR7, SR_CgaCtaId ;  /* 0x00000000000779c3 */ /* 0x002e620000008800 */
[----:B------:R-:W-:Y:S01]  /*1480*/  UMOV UR6, 0x400 ;  /* 0x0000040000067882 */ /* 0x000fe20000000000 */
[----:B0-----:R-:W-:Y:S01]  /*1490*/  R2UR UR4, R0 ;  /* 0x00000000000472ca */ /* 0x001fe200000e0000 */
[----:B-1----:R-:W-:-:S12]  /*14a0*/  ULEA UR6, UR7, UR6, 0x18 ;  /* 0x0000000607067291 */ /* 0x002fd8000f8ec03f */
[----:B------:R-:W-:-:S04]  /*14b0*/  ULEA.HI UR5, UR4, UR4, URZ, 0x1 ;  /* 0x0000000404057291 */ /* 0x000fc8000f8f083f */
[----:B------:R-:W-:-:S04]  /*14c0*/  ULOP3.LUT UR5, UR5, 0x7fffe, URZ, 0xc0, !UPT ;  /* 0x0007fffe05057892 */ /* 0x000fc8000f8ec03f */
[----:B------:R-:W-:-:S03]  /*14d0*/  UIADD3 UR5, UR4, -UR5, URZ ;  /* 0x8000000504057290 */ /* 0x000fc6000fffe03f */
[----:B------:R-:W-:Y:S01]  /*14e0*/  ULDC UR4, c[0x0][0x28c] ;  /* 0x0000a30000047ab9 */ /* 0x000fe20000000800 */
[----:B------:R-:W-:Y:S01]  /*14f0*/  ULEA UR5, UR5, UR6, 0xd ;  /* 0x0000000605057291 */ /* 0x000fe2000f8e683f */
[----:B------:R-:W-:-:S03]  /*1500*/  ISETP.LT.AND P0, PT, RZ, UR4, PT ;  /* 0x00000004ff007c0c */ /* 0x000fc6000bf01270 */
[----:B------:R-:W-:-:S04]  /*1510*/  UIADD3 UR5, UR5, 0x100, URZ ;  /* 0x0000010005057890 */ /* 0x000fc8000fffe03f */
[----:B------:R-:W-:-:S04]  /*1520*/  USHF.R.U32.HI UR5, URZ, 0x4, UR5 ;  /* 0x000000043f057899 */ /* 0x000fc80008011605 */
[----:B------:R-:W-:-:S04]  /*1530*/  ULOP3.LUT UR5, UR5, 0x3fff, URZ, 0xc0, !UPT ;  /* 0x00003fff05057892 */ /* 0x000fc8000f8ec03f */
[----:B------:R-:W-:Y:S01]  /*1540*/  ULOP3.LUT UR45, UR5, 0x10000, URZ, 0xfc, !UPT ;  /* 0x00010000052d7892 */ /* 0x000fe2000f8efc3f */
[----:B--2345:R-:W-:Y:S11]  /*1550*/  @P0 BRA `(.L_x_17) ;  /* 0x0000000000400947 */ /* 0x03cff60003800000 */
[----:B------:R-:W-:Y:S01]  /*1560*/  MOV R0, 0x0 ;  /* 0x0000000000007802 */ /* 0x000fe20000000f00 */
[----:B------:R-:W-:Y:S01]  /*1570*/  ULDC.64 UR4, c[0x4][0x68] ;  /* 0x01001a0000047ab9 */ /* 0x000fe20000000a00 */
[----:B------:R-:W-:Y:S01]  /*1580*/  ULDC.64 UR6, c[0x4][0x8] ;  /* 0x0100020000067ab9 */ /* 0x000fe20000000a00 */
[----:B------:R-:W-:Y:S01]  /*1590*/  IMAD.U32 R4, RZ, RZ, UR4 ;  /* 0x00000004ff047e24 */ /* 0x000fe2000f8e00ff */
[----:B------:R0:W1:Y:S01]  /*15a0*/  LDC.64 R14, c[0x4][R0] ;  /* 0x01000000000e7b82 */ /* 0x0000620000000a00 */
[----:B------:R-:W-:Y:S01]  /*15b0*/  IMAD.U32 R5, RZ, RZ, UR5 ;  /* 0x00000005ff057e24 */ /* 0x000fe2000f8e00ff */
[----:B------:R-:W-:Y:S01]  /*15c0*/  ULDC.64 UR4, c[0x4][0x70] ;  /* 0x01001c0000047ab9 */ /* 0x000fe20000000a00 */
[----:B------:R-:W-:Y:S02]  /*15d0*/  IMAD.U32 R10, RZ, RZ, UR6 ;  /* 0x00000006ff0a7e24 */ /* 0x000fe4000f8e00ff */
[----:B------:R-:W-:Y:S02]  /*15e0*/  IMAD.U32 R6, RZ, RZ, UR4 ;  /* 0x00000004ff067e24 */ /* 0x000fe4000f8e00ff */
[----:B------:R-:W-:-:S02]  /*15f0*/  IMAD.U32 R7, RZ, RZ, UR5 ;  /* 0x00000005ff077e24 */ /* 0x000fc4000f8e00ff */
[----:B------:R-:W-:Y:S02]  /*1600*/  IMAD.U32 R11, RZ, RZ, UR7 ;  /* 0x00000007ff0b7e24 */ /* 0x000fe4000f8e00ff */
[----:B------:R-:W-:Y:S02]  /*1610*/  IMAD.MOV.U32 R8, RZ, RZ, 0x1e1 ;  /* 0x000001e1ff087424 */ /* 0x000fe400078e00ff */
[----:B------:R-:W-:Y:S02]  /*1620*/  IMAD.MOV.U32 R12, RZ, RZ, 0x1 ;  /* 0x00000001ff0c7424 */ /* 0x000fe400078e00ff */
[----:B0-----:R-:W-:-:S07]  /*1630*/  IMAD.MOV.U32 R13, RZ, RZ, RZ ;  /* 0x000000ffff0d7224 */ /* 0x001fce00078e00ff */
[----:B------:R-:W-:-:S07]  /*1640*/  LEPC R20, `(.L_x_17) ;  /* 0x000000001014794e */ /* 0x000fce0000000000 */
[----:B-1---5:R-:W-:Y:S05]  /*1650*/  CALL.ABS.NOINC R14 ;  /* 0x000000000e007343 */ /* 0x022fea0003c00000 */
.L_x_17:
[----:B------:R-:W-:-:S13]  /*1660*/  ISETP.NE.AND P0, PT, R102, 0x3, PT ;  /* 0x000000036600780c */ /* 0x000fda0003f05270 */
[----:B------:R-:W-:Y:S05]  /*1670*/  @!P0 BRA `(.L_x_18) ;  /* 0x0000000000048947 */ /* 0x000fea0003800000 */
[----:B------:R-:W-:Y:S01]  /*1680*/  BPT.TRAP 0x1 ;  /* 0x000000040000795c */ /* 0x000fe20000300000 */
.L_x_18:
[----:B------:R-:W0:Y:S01]  /*1690*/  S2UR UR5, SR_CgaCtaId ;  /* 0x00000000000579c3 */ /* 0x000e220000008800 */
[----:B------:R-:W-:Y:S01]  /*16a0*/  UMOV UR4, 0x400 ;  /* 0x0000040000047882 */ /* 0x000fe20000000000 */
[----:B------:R-:W-:Y:S02]  /*16b0*/  IMAD.U32 R0, RZ, RZ, UR40 ;  /* 0x00000028ff007e24 */ /* 0x000fe4000f8e00ff */
[----:B------:R-:W-:-:S03]  /*16c0*/  IMAD.U32 R3, RZ, RZ, UR41 ;  /* 0x00000029ff037e24 */ /* 0x000fc6000f8e00ff */
[----:B------:R-:W-:Y:S01]  /*16d0*/  SHF.L.U32 R0, R0, 0x1f, RZ ;  /* 0x0000001f00007819 */ /* 0x000fe200000006ff */
[----:B0-----:R-:W-:-:S06]  /*16e0*/  ULEA UR4, UR5, UR4, 0x18 ;  /* 0x0000000405047291 */ /* 0x001fcc000f8ec03f */
[----:B------:R-:W-:-:S04]  /*16f0*/  IMAD.U32 R6, RZ, RZ, UR4 ;  /* 0x00000004ff067e24 */ /* 0x000fc8000f8e00ff */
[----:B------:R-:W-:-:S04]  /*1700*/  IMAD R3, R3, 0x8, R6 ;  /* 0x0000000803037824 */ /* 0x000fc800078e0206 */
[----:B------:R0:W1:Y:S01]  /*1710*/  SYNCS.PHASECHK.TRANS64.TRYWAIT P1, [R3+URZ], R0 ;  /* 0x00000000030075a7 */ /* 0x000062000802017f */
[----:B------:R-:W-:Y:S05]  /*1720*/  @!P0 BRA `(.L_x_19) ;  /* 0x0000000000048947 */ /* 0x000fea0003800000 */
[----:B------:R-:W-:Y:S01]  /*1730*/  BPT.TRAP 0x1 ;  /* 0x000000040000795c */ /* 0x000fe20000300000 */
.L_x_19:
[----:B------:R-:W-:-:S05]  /*1740*/  IMAD.U32 R4, RZ, RZ, UR44 ;  /* 0x0000002cff047e24 */ /* 0x000fca000f8e00ff */
[----:B------:R-:W-:Y:S01]  /*1750*/  ISETP.GE.AND P2, PT, R4, 0x1, PT ;  /* 0x000000010400780c */ /* 0x000fe20003f46270 */
[----:B-1----:R-:W-:-:S12]  /*1760*/  @P1 BRA `(.L_x_20) ;  /* 0x0000000000081947 */ /* 0x002fd80003800000 */
[----:B------:R-:W1:Y:S02]  /*1770*/  SYNCS.PHASECHK.TRANS64.TRYWAIT P1, [R3+URZ], R0 ;  /* 0x00000000030075a7 */ /* 0x000e64000802017f */
[----:B-1----:R-:W-:Y:S05]  /*1780*/  @!P1 BRA `(.L_x_21) ;  /* 0x0000006400809947 */ /* 0x002fea0003800000 */
.L_x_20:
[----:B------:R-:W-:Y:S05]  /*1790*/  WARPSYNC.ALL ;  /* 0x0000000000007948 */ /* 0x000fea0003800000 */
[----:B------:R-:W-:Y:S01]  /*17a0*/  R2UR UR4, R6 ;  /* 0x00000000060472ca */ /* 0x000fe200000e0000 */
[----:B------:R-:W-:Y:S01]  /*17b0*/  ULEA UR5, UR41, UR45, 0xa ;  /* 0x0000002d29057291 */ /* 0x000fe2000f8e503f */
[----:B------:R-:W-:Y:S01]  /*17c0*/  WARPGROUP.ARRIVE ;  /* 0x00000000000079c5 */ /* 0x000fe20000000000 */
[----:B------:R-:W-:Y:S01]  /*17d0*/  UMOV UR9, 0x40000040 ;  /* 0x4000004000097882 */ /* 0x000fe20000000000 */
[----:B------:R-:W-:-:S04]  /*17e0*/  UMOV UR11, 0x40000040 ;  /* 0x40000040000b7882 */ /* 0x000fc80000000000 */
[----:B------:R-:W-:-:S05]  /*17f0*/  UMOV UR8, UR5 ;  /* 0x0000000500087c82 */ /* 0x000fca0008000000 */
[----:B------:R-:W-:-:S04]  /*1800*/  UIADD3 UR4, UR4, 0xc100, URZ ;  /* 0x0000c10004047890 */ /* 0x000fc8000fffe03f */
[----:B------:R-:W-:-:S04]  /*1810*/  USHF.R.U32.HI UR4, URZ, 0x4, UR4 ;  /* 0x000000043f047899 */ /* 0x000fc80008011604 */
[----:B------:R-:W-:-:S04]  /*1820*/  ULOP3.LUT UR4, UR4, 0x3fff, URZ, 0xc0, !UPT ;  /* 0x00003fff04047892 */ /* 0x000fc8000f8ec03f */
[----:B------:R-:W-:-:S04]  /*1830*/  ULOP3.LUT UR4, UR4, 0x2000000, URZ, 0xfc, !UPT ;  /* 0x0200000004047892 */ /* 0x000fc8000f8efc3f */
[----:B------:R-:W-:-:S07]  /*1840*/  ULEA UR6, UR41, UR4, 0xa ;  /* 0x0000000429067291 */ /* 0x000fce000f8e503f */
[----:B------:R-:W-:Y:S02]  /*1850*/  UMOV UR10, UR6 ;  /* 0x00000006000a7c82 */ /* 0x000fe40008000000 */
[----:B------:R-:W-:Y:S01]  /*1860*/  HGMMA.64x128x16.F32 R24, gdesc[UR8].tnspB, RZ, !UPT, gsb0 ;  /* 0x41e00000081879f0 */ /* 0x000fe2000c0008ff */
[----:B------:R-:W-:Y:S02]  /*1870*/  UIADD3 UR8, UR5, 0x2, URZ ;  /* 0x0000000205087890 */ /* 0x000fe4000fffe03f */
[----:B------:R-:W-:Y:S01]  /*1880*/  UIADD3 UR10, UR6, 0x80, URZ ;  /* 0x00000080060a7890 */ /* 0x000fe2000fffe03f */
[----:B------:R-:W-:Y:S01]  /*1890*/  UMOV UR9, 0x40000040 ;  /* 0x4000004000097882 */ /* 0x000fe20000000000 */
[----:B------:R-:W-:Y:S01]  /*18a0*/  UMOV UR11, 0x40000040 ;  /* 0x40000040000b7882 */ /* 0x000fe20000000000 */
[----:B------:R-:W-:Y:S02]  /*18b0*/  WARPGROUP.DEPBAR.LE gsb0, 0x0 ;  /* 0x00008000000079c5 */ /* 0x000fe40000010000 */
[----:B------:R-:W-:-:S06]  /*18c0*/  WARPGROUP.ARRIVE ;  /* 0x00000000000079c5 */ /* 0x000fcc0000000000 */
[----:B------:R-:W-:Y:S01]  /*18d0*/  HGMMA.64x128x16.F32 R24, gdesc[UR8].tnspB, R24, gsb0 ;  /* 0x41e00000081879f0 */ /* 0x000fe20008000818 */
        /* <DEDUP_REMOVED lines=13> */
[----:B------:R-:W-:Y:S03]  /*19b0*/  HGMMA.64x128x16.F32 R24, gdesc[UR8].tnspB, R24, gsb0 ;  /* 0x41e00000081879f0 */ /* 0x000fe60008000818 */
[----:B------:R-:W-:Y:S02]  /*19c0*/  WARPGROUP.DEPBAR.LE gsb0, 0x0 ;  /* 0x00008000000079c5 */ /* 0x000fe40000010000 */
[----:B------:R-:W-:Y:S05]  /*19d0*/  @!P2 BRA `(.L_x_22) ;  /* 0x000000040028a947 */ /* 0x000fea0003800000 */
[----:B------:R-:W-:Y:S01]  /*19e0*/  UIADD3 UR5, UR41, 0x1, URZ ;  /* 0x0000000129057890 */ /* 0x000fe2000fffe03f */
[----:B01----:R-:W-:Y:S02]  /*19f0*/  IMAD.U32 R0, RZ, RZ, UR44 ;  /* 0x0000002cff007e24 */ /* 0x003fe4000f8e00ff */
[----:B------:R-:W-:Y:S01]  /*1a00*/  IMAD.U32 R3, RZ, RZ, UR41 ;  /* 0x00000029ff037e24 */ /* 0x000fe2000f8e00ff */
[----:B------:R-:W-:-:S04]  /*1a10*/  UISETP.NE.AND UP0, UPT, UR5, 0x3, UPT ;  /* 0x000000030500788c */ /* 0x000fc8000bf05270 */
[----:B------:R-:W-:Y:S02]  /*1a20*/  USEL UR6, URZ, 0x1, UP0 ;  /* 0x000000013f067887 */ /* 0x000fe40008000000 */
[----:B------:R-:W-:Y:S02]  /*1a30*/  USEL UR5, UR5, URZ, UP0 ;  /* 0x0000003f05057287 */ /* 0x000fe40008000000 */
[----:B------:R-:W-:-:S06]  /*1a40*/  ULOP3.LUT UR6, UR40, UR6, URZ, 0x3c, !UPT ;  /* 0x0000000628067292 */ /* 0x000fcc000f8e3c3f */
[----:B------:R-:W-:-:S07]  /*1a50*/  IMAD.U32 R7, RZ, RZ, UR6 ;  /* 0x00000006ff077e24 */ /* 0x000fce000f8e00ff */
.L_x_29:
[----:B------:R-:W-:Y:S05]  /*1a60*/  @!P0 BRA `(.L_x_23) ;  /* 0x0000000000048947 */ /* 0x000fea0003800000 */
[----:B------:R-:W-:Y:S01]  /*1a70*/  BPT.TRAP 0x1 ;  /* 0x000000040000795c */ /* 0x000fe20000300000 */
.L_x_23:
[----:B------:R-:W0:Y:S01]  /*1a80*/  S2UR UR7, SR_CgaCtaId ;  /* 0x00000000000779c3 */ /* 0x000e220000008800 */
[----:B------:R-:W-:Y:S01]  /*1a90*/  UMOV UR6, 0x400 ;  /* 0x0000040000067882 */ /* 0x000fe20000000000 */
[----:B------:R-:W-:Y:S01]  /*1aa0*/  IMAD.U32 R5, RZ, RZ, UR5 ;  /* 0x00000005ff057e24 */ /* 0x000fe2000f8e00ff */
[----:B------:R-:W-:Y:S01]  /*1ab0*/  SHF.L.U32 R4, R7, 0x1f, RZ ;  /* 0x0000001f07047819 */ /* 0x000fe200000006ff */
[----:B0-----:R-:W-:-:S06]  /*1ac0*/  ULEA UR6, UR7, UR6, 0x18 ;  /* 0x0000000607067291 */ /* 0x001fcc000f8ec03f */
[----:B------:R-:W-:-:S04]  /*1ad0*/  IMAD.U32 R6, RZ, RZ, UR6 ;  /* 0x00000006ff067e24 */ /* 0x000fc8000f8e00ff */
[----:B------:R-:W-:-:S04]  /*1ae0*/  IMAD R5, R5, 0x8, R6 ;  /* 0x0000000805057824 */ /* 0x000fc800078e0206 */
[----:B------:R0:W1:Y:S01]  /*1af0*/  SYNCS.PHASECHK.TRANS64.TRYWAIT P1, [R5+URZ], R4 ;  /* 0x00000004050075a7 */ /* 0x000062000802017f */
[----:B------:R-:W-:Y:S05]  /*1b00*/  @!P0 BRA `(.L_x_24) ;  /* 0x0000000000048947 */ /* 0x000fea0003800000 */
[----:B------:R-:W-:Y:S01]  /*1b10*/  BPT.TRAP 0x1 ;  /* 0x000000040000795c */ /* 0x000fe20000300000 */
.L_x_24:
[----:B-1----:R-:W-:Y:S05]  /*1b20*/  @P1 BRA `(.L_x_25) ;  /* 0x0000000000081947 */ /* 0x002fea0003800000 */
[----:B------:R-:W1:Y:S02]  /*1b30*/  SYNCS.PHASECHK.TRANS64.TRYWAIT P1, [R5+URZ], R4 ;  /* 0x00000004050075a7 */ /* 0x000e64000802017f */
[----:B-1----:R-:W-:Y:S05]  /*1b40*/  @!P1 BRA `(.L_x_26) ;  /* 0x0000006000a49947 */ /* 0x002fea0003800000 */
.L_x_25:
[----:B------:R-:W-:Y:S01]  /*1b50*/  ULEA UR6, UR5, UR45, 0xa ;  /* 0x0000002d05067291 */ /* 0x000fe2000f8e503f */
[----:B------:R-:W-:Y:S01]  /*1b60*/  WARPGROUP.ARRIVE ;  /* 0x00000000000079c5 */ /* 0x000fe20000000000 */
[----:B------:R-:W-:Y:S01]  /*1b70*/  ULEA UR7, UR5, UR4, 0xa ;  /* 0x0000000405077291 */ /* 0x000fe2000f8e503f */
[----:B------:R-:W-:Y:S01]  /*1b80*/  UMOV UR9, 0x40000040 ;  /* 0x4000004000097882 */ /* 0x000fe20000000000 */
[----:B------:R-:W-:-:S03]  /*1b90*/  UMOV UR11, 0x40000040 ;  /* 0x40000040000b7882 */ /* 0x000fc60000000000 */
[----:B------:R-:W-:Y:S02]  /*1ba0*/  UMOV UR8, UR6 ;  /* 0x0000000600087c82 */ /* 0x000fe40008000000 */
[----:B------:R-:W-:Y:S02]  /*1bb0*/  UMOV UR10, UR7 ;  /* 0x00000007000a7c82 */ /* 0x000fe40008000000 */
[----:B------:R-:W-:Y:S01]  /*1bc0*/  HGMMA.64x128x16.F32 R24, gdesc[UR8].tnspB, R24, gsb0 ;  /* 0x41e00000081879f0 */ /* 0x000fe20008000818 */
[----:B------:R-:W-:Y:S02]  /*1bd0*/  UIADD3 UR8, UR6, 0x2, URZ ;  /* 0x0000000206087890 */ /* 0x000fe4000fffe03f */
[----:B------:R-:W-:Y:S01]  /*1be0*/  UIADD3 UR10, UR7, 0x80, URZ ;  /* 0x00000080070a7890 */ /* 0x000fe2000fffe03f */
[----:B------:R-:W-:Y:S01]  /*1bf0*/  UMOV UR9, 0x40000040 ;  /* 0x4000004000097882 */ /* 0x000fe20000000000 */
[----:B------:R-:W-:Y:S01]  /*1c00*/  UMOV UR11, 0x40000040 ;  /* 0x40000040000b7882 */ /* 0x000fe20000000000 */
[----:B------:R-:W-:-:S02]  /*1c10*/  WARPGROUP.DEPBAR.LE gsb0, 0x0 ;  /* 0x00008000000079c5 */ /* 0x000fc40000010000 */
        /* <DEDUP_REMOVED lines=18> */
[----:B------:R-:W-:Y:S01]  /*1d40*/  BPT.TRAP 0x1 ;  /* 0x000000040000795c */ /* 0x000fe20000300000 */
.L_x_27:
[----:B------:R-:W-:-:S13]  /*1d50*/  ISETP.NE.AND P1, PT, R22, RZ, PT ;  /* 0x000000ff1600720c */ /* 0x000fda0003f25270 */
[----:B01----:R-:W-:-:S04]  /*1d60*/  @P1 IMAD R4, R3, 0x8, R6 ;  /* 0x0000000803041824 */ /* 0x003fc800078e0206 */
[----:B------:R-:W-:-:S05]  /*1d70*/  @P1 VIADD R4, R4, 0x18 ;  /* 0x0000001804041836 */ /* 0x000fca0000000000 */
[----:B------:R-:W-:-:S04]  /*1d80*/  @P1 PRMT R4, R19, 0x654, R4 ;  /* 0x0000065413041816 */ /* 0x000fc80000000004 */
[----:B------:R0:W-:Y:S01]  /*1d90*/  @P1 SYNCS.ARRIVE.TRANS64.RED.A1T0 RZ, [R4+URZ], RZ ;  /* 0x000000ff04ff19a7 */ /* 0x0001e2000810043f */
[----:B------:R-:W-:-:S13]  /*1da0*/  ISETP.GT.U32.AND P1, PT, R18, 0x1, PT ;  /* 0x000000011200780c */ /* 0x000fda0003f24070 */
[----:B0-----:R-:W-:Y:S05]  /*1db0*/  @P1 BRA `(.L_x_28) ;  /* 0x0000000000041947 */ /* 0x001fea0003800000 */
[----:B------:R-:W-:Y:S01]  /*1dc0*/  BPT.TRAP 0x1 ;  /* 0x000000040000795c */ /* 0x000fe20000300000 */
.L_x_28:
[----:B------:R-:W-:Y:S01]  /*1dd0*/  UIADD3 UR5, UR5, 0x1, URZ ;  /* 0x0000000105057890 */ /* 0x000fe2000fffe03f */
[C---:B------:R-:W-:Y:S01]  /*1de0*/  ISETP.GT.AND P2, PT, R0.reuse, 0x1, PT ;  /* 0x000000010000780c */ /* 0x040fe20003f44270 */
[----:B------:R-:W-:Y:S02]  /*1df0*/  VIADD R3, R3, 0x1 ;  /* 0x0000000103037836 */ /* 0x000fe40000000000 */
[----:B------:R-:W-:Y:S01]  /*1e00*/  UISETP.NE.AND UP0, UPT, UR5, 0x3, UPT ;  /* 0x000000030500788c */ /* 0x000fe2000bf05270 */
[----:B------:R-:W-:Y:S02]  /*1e10*/  VIADD R0, R0, 0xffffffff ;  /* 0xffffffff00007836 */ /* 0x000fe40000000000 */
[C---:B------:R-:W-:Y:S01]  /*1e20*/  ISETP.NE.AND P1, PT, R3.reuse, 0x3, PT ;  /* 0x000000030300780c */ /* 0x040fe20003f25270 */
[----:B------:R-:W-:Y:S02]  /*1e30*/  USEL UR6, URZ, 0x1, UP0 ;  /* 0x000000013f067887 */ /* 0x000fe40008000000 */
[----:B------:R-:W-:Y:S01]  /*1e40*/  USEL UR5, UR5, URZ, UP0 ;  /* 0x0000003f05057287 */ /* 0x000fe20008000000 */
[----:B------:R-:W-:-:S03]  /*1e50*/  SEL R3, R3, RZ, P1 ;  /* 0x000000ff03037207 */ /* 0x000fc60000800000 */
[----:B------:R-:W-:Y:S01]  /*1e60*/  LOP3.LUT R7, R7, UR6, RZ, 0x3c, !PT ;  /* 0x0000000607077c12 */ /* 0x000fe2000f8e3cff */
[----:B------:R-:W-:Y:S07]  /*1e70*/  @P2 BRA `(.L_x_29) ;  /* 0xfffffff800f82947 */ /* 0x000fee000383ffff */
.L_x_22:
[----:B01----:R-:W0:Y:S02]  /*1e80*/  LDC R0, c[0x0][0x28c] ;  /* 0x0000a300ff007b82 */ /* 0x003e240000000800 */
[----:B0-----:R-:W-:-:S13]  /*1e90*/  ISETP.GE.AND P1, PT, R0, 0x1, PT ;  /* 0x000000010000780c */ /* 0x001fda0003f26270 */
[----:B------:R-:W-:Y:S05]  /*1ea0*/  @!P1 BRA `(.L_x_30) ;  /* 0x0000000000449947 */ /* 0x000fea0003800000 */
[----:B------:R-:W-:Y:S05]  /*1eb0*/  @!P0 BRA `(.L_x_31) ;  /* 0x0000000000048947 */ /* 0x000fea0003800000 */
[----:B------:R-:W-:Y:S01]  /*1ec0*/  BPT.TRAP 0x1 ;  /* 0x000000040000795c */ /* 0x000fe20000300000 */
.L_x_31:
[----:B------:R-:W-:-:S13]  /*1ed0*/  ISETP.NE.AND P0, PT, R22, RZ, PT ;  /* 0x000000ff1600720c */ /* 0x000fda0003f05270 */
[----:B------:R-:W-:-:S05]  /*1ee0*/  VOTEU.ANY UP0, P0 ;  /* 0x00000000003f7886 */ /* 0x000fca0000000100 */
[----:B------:R-:W-:-:S06]  /*1ef0*/  @UP0 UIADD3 UR4, UR44, UR41, URZ ;  /* 0x000000292c040290 */ /* 0x000fcc000fffe03f */
[----:B------:R-:W-:Y:S02]  /*1f00*/  IMAD.U32 R4, RZ, RZ, UR4 ;  /* 0x00000004ff047e24 */ /* 0x000fe4000f8e00ff */
[----:B------:R-:W-:Y:S02]  /*1f10*/  IMAD.U32 R3, RZ, RZ, UR4 ;  /* 0x00000004ff037e24 */ /* 0x000fe4000f8e00ff */
[----:B------:R-:W-:-:S05]  /*1f20*/  @P0 IMAD.WIDE.U32 R4, R4, -0x55555555, RZ ;  /* 0xaaaaaaab04040825 */ /* 0x000fca00078e00ff */
[----:B------:R-:W-:-:S05]  /*1f30*/  @P0 SHF.R.U32.HI R0, RZ, 0x1, R5 ;  /* 0x00000001ff000819 */ /* 0x000fca0000011605 */
[----:B------:R-:W-:-:S04]  /*1f40*/  @P0 IMAD R0, R0, -0x3, R3 ;  /* 0xfffffffd00000824 */ /* 0x000fc800078e0203 */
[----:B------:R-:W-:-:S04]  /*1f50*/  @P0 IMAD R0, R0, 0x8, R6 ;  /* 0x0000000800000824 */ /* 0x000fc800078e0206 */
[----:B------:R-:W-:-:S05]  /*1f60*/  @P0 VIADD R0, R0, 0x18 ;  /* 0x0000001800000836 */ /* 0x000fca0000000000 */
[----:B------:R-:W-:-:S04]  /*1f70*/  @P0 PRMT R0, R19, 0x654, R0 ;  /* 0x0000065413000816 */ /* 0x000fc80000000000 */
[----:B------:R0:W-:Y:S01]  /*1f80*/  @P0 SYNCS.ARRIVE.TRANS64.RED.A1T0 RZ, [R0+URZ], RZ ;  /* 0x000000ff00ff09a7 */ /* 0x0001e2000810043f */
[----:B------:R-:W-:-:S13]  /*1f90*/  ISETP.GT.U32.AND P0, PT, R18, 0x1, PT ;  /* 0x000000011200780c */ /* 0x000fda0003f04070 */
[----:B0-----:R-:W-:Y:S05]  /*1fa0*/  @P0 BRA `(.L_x_30) ;  /* 0x0000000000040947 */ /* 0x001fea0003800000 */
[----:B------:R-:W-:Y:S01]  /*1fb0*/  BPT.TRAP 0x1 ;  /* 0x000000040000795c */ /* 0x000fe20000300000 */
.L_x_30:
[----:B------:R-:W-:Y:S01]  /*1fc0*/  IMAD.SHL.U32 R100, R100, 0x80, RZ ;  /* 0x0000008064647824 */ /* 0x000fe200078e00ff */
[----:B------:R-:W-:Y:S01]  /*1fd0*/  UIADD3 UR41, UR43, UR41, URZ ;  /* 0x000000292b297290 */ /* 0x000fe2000fffe03f */
[----:B------:R-:W-:Y:S01]  /*1fe0*/  SHF.R.S32.HI R11, RZ, 0x1f, R101 ;  /* 0x0000001fff0b7819 */ /* 0x000fe20000011465 */
[----:B------:R-:W-:Y:S01]  /*1ff0*/  UISETP.GE.U32.AND UP1, UPT, UR43, 0x3, UPT ;  /* 0x000000032b00788c */ /* 0x000fe2000bf26070 */
[----:B------:R-:W-:Y:S01]  /*2000*/  IMAD.SHL.U32 R6, R103, 0x80, RZ ;  /* 0x0000008067067824 */ /* 0x000fe200078e00ff */
[----:B------:R-:W-:Y:S01]  /*2010*/  ULDC UR7, c[0x0][0x288] ;  /* 0x0000a20000077ab9 */ /* 0x000fe20000000800 */
[C---:B------:R-:W-:Y:S01]  /*2020*/  LOP3.LUT R8, R100.reuse, 0x6, R95, 0xf8, !PT ;  /* 0x0000000664087812 */ /* 0x040fe200078ef85f */
[----:B------:R-:W-:Y:S01]  /*2030*/  UISETP.GT.U32.AND UP0, UPT, UR41, 0x2, UPT ;  /* 0x000000022900788c */ /* 0x000fe2000bf04070 */
[----:B------:R-:W-:Y:S01]  /*2040*/  ISETP.GE.AND P0, PT, R100, UR7, PT ;  /* 0x0000000764007c0c */ /* 0x000fe2000bf06270 */
[----:B------:R-:W-:Y:S01]  /*2050*/  ULDC.64 UR4, c[0x0][0x5d0] ;  /* 0x0001740000047ab9 */ /* 0x000fe20000000a00 */
[--C-:B------:R-:W-:Y:S01]  /*2060*/  SHF.R.S32.HI R9, RZ, 0x1f, R8.reuse ;  /* 0x0000001fff097819 */ /* 0x100fe20000011408 */
[----:B------:R-:W-:Y:S01]  /*2070*/  ULDC UR10, c[0x0][0x284] ;  /* 0x0000a100000a7ab9 */ /* 0x000fe20000000800 */
[----:B------:R-:W-:Y:S01]  /*2080*/  IMAD R0, R11, UR4, RZ ;  /* 0x000000040b007c24 */ /* 0x000fe2000f8e02ff */
[----:B------:R-:W-:Y:S01]  /*2090*/  UISETP.LT.U32.AND UP0, UPT, UR43, 0x3, UP0 ;  /* 0x000000032b00788c */ /* 0x000fe20008701070 */
[----:B------:R-:W-:Y:S01]  /*20a0*/  ISETP.GE.OR P0, PT, R6, UR10, P0 ;  /* 0x0000000a06007c0c */ /* 0x000fe20008706670 */
[----:B------:R-:W-:Y:S01]  /*20b0*/  IMAD.WIDE.U32 R4, R101, UR4, R8 ;  /* 0x0000000465047c25 */ /* 0x000fe2000f8e0008 */
[----:B------:R-:W-:Y:S01]  /*20c0*/  ULDC.64 UR8, c[0x0][0x5c8] ;  /* 0x0001720000087ab9 */ /* 0x000fe20000000a00 */
[----:B------:R-:W-:-:S02]  /*20d0*/  USEL UR6, URZ, 0x1, !UP0 ;  /* 0x000000013f067887 */ /* 0x000fc4000c000000 */
[----:B------:R-:W-:Y:S01]  /*20e0*/  IMAD R3, R101, UR5, R0 ;  /* 0x0000000565037c24 */ /* 0x000fe2000f8e0200 */
[----:B------:R-:W-:Y:S01]  /*20f0*/  @UP1 UIMAD.WIDE.U32 UR4, UR41, -0x55555555, URZ ;  /* 0xaaaaaaab290418a5 */ /* 0x000fe2000f8e003f */
[----:B------:R-:W-:Y:S01]  /*2100*/  IMAD.WIDE R104, R103, 0x80, R88 ;  /* 0x0000008067687825 */ /* 0x000fe200078e0258 */
[----:B------:R-:W-:Y:S02]  /*2110*/  ULOP3.LUT UR40, UR40, UR6, URZ, 0x3c, !UPT ;  /* 0x0000000628287292 */ /* 0x000fe4000f8e3c3f */
[----:B------:R-:W-:Y:S01]  /*2120*/  @UP1 USHF.R.U32.HI UR4, URZ, 0x1, UR5 ;  /* 0x000000013f041899 */ /* 0x000fe20008011605 */
[----:B------:R-:W-:Y:S02]  /*2130*/  IMAD.IADD R5, R5, 0x1, R3 ;  /* 0x0000000105057824 */ /* 0x000fe400078e0203 */
[----:B------:R-:W-:Y:S01]  /*2140*/  IMAD R3, R105, UR8, RZ ;  /* 0x0000000869037c24 */ /* 0x000fe2000f8e02ff */
[----:B------:R-:W-:Y:S01]  /*2150*/  @UP1 ULOP3.LUT UR40, UR40, 0x1, UR4, 0x78, !UPT ;  /* 0x0000000128281892 */ /* 0x000fe2000f8e7804 */
[----:B------:R-:W-:-:S04]  /*2160*/  IMAD.WIDE.U32 R106, R104, UR8, R4 ;  /* 0x00000008686a7c25 */ /* 0x000fc8000f8e0004 */
[----:B------:R-:W-:Y:S02]  /*2170*/  IMAD R7, R104, UR9, R3 ;  /* 0x0000000968077c24 */ /* 0x000fe4000f8e0203 */
[----:B------:R-:W-:Y:S01]  /*2180*/  IMAD.MOV.U32 R0, RZ, RZ, -0x1 ;  /* 0xffffffffff007424 */ /* 0x000fe200078e00ff */
[----:B------:R-:W-:Y:S06]  /*2190*/  @P0 BRA `(.L_x_32) ;  /* 0x00000040001c0947 */ /* 0x000fec0003800000 */
[----:B-----5:R-:W-:Y:S01]  /*21a0*/  FSETP.NEU.AND P0, PT, R90, RZ, PT ;  /* 0x000000ff5a00720b */ /* 0x020fe20003f0d000 */
[----:B------:R-:W-:Y:S01]  /*21b0*/  IMAD.IADD R4, R94, 0x1, -R100 ;  /* 0x000000015e047824 */ /* 0x000fe200078e0a64 */
[----:B------:R-:W-:Y:S01]  /*21c0*/  BSSY B0, `(.L_x_32) ;  /* 0x0000404000007945 */ /* 0x000fe20003800000 */
[----:B------:R-:W-:Y:S02]  /*21d0*/  IMAD.IADD R3, R99, 0x1, -R6 ;  /* 0x0000000163037824 */ /* 0x000fe400078e0a06 */
[----:B------:R-:W-:Y:S01]  /*21e0*/  IMAD.IADD R103, R107, 0x1, R7 ;  /* 0x000000016b677824 */ /* 0x000fe200078e0207 */
[----:B------:R-:W-:-:S04]  /*21f0*/  ISETP.GT.AND P2, PT, R4, RZ, PT ;  /* 0x000000ff0400720c */ /* 0x000fc80003f44270 */
[----:B------:R-:W-:-:S03]  /*2200*/  ISETP.GT.AND P1, PT, R3, RZ, P2 ;  /* 0x000000ff0300720c */ /* 0x000fc60001724270 */
[----:B------:R-:W-:Y:S10]  /*2210*/  @!P0 BRA `(.L_x_33) ;  /* 0x0000002c00288947 */ /* 0x000ff40003800000 */
[----:B------:R-:W0:Y:S01]  /*2220*/  LDC.64 R110, c[0x0][0x5b8] ;  /* 0x00016e00ff6e7b82 */ /* 0x000e220000000a00 */
[----:B------:R-:W-:-:S07]  /*2230*/  ULDC.64 UR4, c[0x0][0x5c0] ;  /* 0x0001700000047ab9 */ /* 0x000fce0000000a00 */
[----:B------:R-:W1:Y:S08]  /*2240*/  LDC.64 R112, c[0x0][0x5b0] ;  /* 0x00016c00ff707b82 */ /* 0x000e700000000a00 */
[----:B------:R-:W2:Y:S01]  /*2250*/  LDC.64 R114, c[0x0][0x5a8] ;  /* 0x00016a00ff727b82 */ /* 0x000ea20000000a00 */
[-C--:B0-----:R-:W-:Y:S02]  /*2260*/  IMAD R6, R11, R110.reuse, RZ ;  /* 0x0000006e0b067224 */ /* 0x081fe400078e02ff */
[----:B------:R-:W-:-:S04]  /*2270*/  IMAD.WIDE.U32 R108, R101, R110, R8 ;  /* 0x0000006e656c7225 */ /* 0x000fc800078e0008 */
[----:B------:R-:W-:Y:S02]  /*2280*/  IMAD R107, R101, R111, R6 ;  /* 0x0000006f656b7224 */ /* 0x000fe400078e0206 */
[-C--:B-1----:R-:W-:Y:S02]  /*2290*/  IMAD R5, R105, R112.reuse, RZ ;  /* 0x0000007069057224 */ /* 0x082fe400078e02ff */
[----:B------:R-:W-:Y:S02]  /*22a0*/  IMAD.IADD R13, R109, 0x1, R107 ;  /* 0x000000016d0d7824 */ /* 0x000fe400078e026b */
[----:B------:R-:W-:Y:S02]  /*22b0*/  IMAD.MOV.U32 R12, RZ, RZ, R108 ;  /* 0x000000ffff0c7224 */ /* 0x000fe400078e006c */
[C---:B------:R-:W-:Y:S02]  /*22c0*/  IMAD R111, R104.reuse, R113, R5 ;  /* 0x00000071686f7224 */ /* 0x040fe400078e0205 */
[----:B------:R-:W-:-:S04]  /*22d0*/  IMAD.WIDE.U32 R6, R104, R112, R12 ;  /* 0x0000007068067225 */ /* 0x000fc800078e000c */
[----:B------:R-:W-:Y:S01]  /*22e0*/  IMAD.IADD R5, R7, 0x1, R111 ;  /* 0x0000000107057824 */ /* 0x000fe200078e026f */
[----:B--2---:R-:W-:-:S04]  /*22f0*/  LEA R14, P0, R6, R114, 0x1 ;  /* 0x00000072060e7211 */ /* 0x004fc800078008ff */
[----:B------:R-:W-:-:S05]  /*2300*/  LEA.HI.X R15, R6, R115, R5, 0x1, P0 ;  /* 0x00000073060f7211 */ /* 0x000fca00000f0c05 */
[----:B------:R0:W2:Y:S01]  /*2310*/  @P1 LDG.E.LTC128B.U16 R5, desc[UR38][R14.64] ;  /* 0x000000260e051981 */ /* 0x0000a2000c1e1520 */
[----:B------:R-:W-:Y:S01]  /*2320*/  LEA R10, P0, R106, UR4, 0x1 ;  /* 0x000000046a0a7c11 */ /* 0x000fe2000f8008ff */
[----:B------:R-:W-:Y:S01]  /*2330*/  IMAD.WIDE.U32 R6, R104, R112, R8 ;  /* 0x0000007068067225 */ /* 0x000fe200078e0008 */
[----:B------:R-:W-:Y:S03]  /*2340*/  BSSY B1, `(.L_x_34) ;  /* 0x0000012000017945 */ /* 0x000fe60003800000 */
[----:B------:R-:W-:Y:S02]  /*2350*/  IMAD.IADD R7, R111, 0x1, R7 ;  /* 0x000000016f077824 */ /* 0x000fe400078e0207 */
[----:B------:R-:W-:Y:S01]  /*2360*/  IMAD.WIDE.U32 R20, R101, R110, R6 ;  /* 0x0000006e65147225 */ /* 0x000fe200078e0006 */
[----:B0-----:R-:W-:-:S03]  /*2370*/  SHF.L.U64.HI R15, R112, 0x3, R113 ;  /* 0x00000003700f7819 */ /* 0x001fc60000010271 */
[----:B------:R-:W-:Y:S01]  /*2380*/  IMAD.IADD R7, R107, 0x1, R21 ;  /* 0x000000016b077824 */ /* 0x000fe200078e0215 */
[----:B------:R-:W-:Y:S01]  /*2390*/  LEA R6, P4, R20, R114, 0x1 ;  /* 0x0000007214067211 */ /* 0x000fe200078808ff */
[----:B------:R-:W-:-:S03]  /*23a0*/  IMAD.SHL.U32 R14, R112, 0x8, RZ ;  /* 0x00000008700e7824 */ /* 0x000fc600078e00ff */
[----:B------:R-:W-:Y:S01]  /*23b0*/  LEA.HI.X R7, R20, R115, R7, 0x1, P4 ;  /* 0x0000007314077211 */ /* 0x000fe200020f0c07 */
[----:B--2---:R-:W-:-:S05]  /*23c0*/  HADD2.F32 R11, -RZ, R5.H0_H0 ;  /* 0x20000005ff0b7230 */ /* 0x004fca0000004100 */
[----:B------:R-:W-:-:S04]  /*23d0*/  FMUL R11, R11, R90 ;  /* 0x0000005a0b0b7220 */ /* 0x000fc80000400000 */
[----:B------:R-:W-:Y:S01]  /*23e0*/  FFMA R24, R24, R23, R11 ;  /* 0x0000001718187223 */ /* 0x000fe2000000000b */
[----:B------:R-:W-:Y:S02]  /*23f0*/  LEA.HI.X R11, R106, UR5, R103, 0x1, P0 ;  /* 0x000000056a0b7c11 */ /* 0x000fe400080f0c67 */
[----:B------:R-:W-:Y:S02]  /*2400*/  ISETP.GT.AND P0, PT, R4, 0x1, PT ;  /* 0x000000010400780c */ /* 0x000fe40003f04270 */
[----:B------:R-:W-:Y:S02]  /*2410*/  F2FP.F16.F32.PACK_AB R24, RZ, R24 ;  /* 0x00000018ff18723e */ /* 0x000fe400000000ff */
[----:B------:R-:W-:-:S03]  /*2420*/  ISETP.GT.AND P3, PT, R3, RZ, P0 ;  /* 0x000000ff0300720c */ /* 0x000fc60000764270 */
[----:B------:R0:W-:Y:S10]  /*2430*/  @P1 STG.E.U16 desc[UR38][R10.64], R24 ;  /* 0x000000180a001986 */ /* 0x0001f4000c101526 */
[----:B------:R-:W-:Y:S05]  /*2440*/  @!P3 BRA `(.L_x_35) ;  /* 0x000000000004b947 */ /* 0x000fea0003800000 */
[----:B------:R1:W5:Y:S02]  /*2450*/  LDG.E.LTC128B.U16 R5, desc[UR38][R6.64+0x2] ;  /* 0x0000022606057981 */ /* 0x000364000c1e1520 */
.L_x_35:
[----:B------:R-:W-:Y:S05]  /*2460*/  BSYNC B1 ;  /* 0x0000000000017941 */ /* 0x000fea0003800000 */
.L_x_34:
[----:B-----5:R-:W-:Y:S01]  /*2470*/  HADD2.F32 R103, -RZ, R5.H0_H0 ;  /* 0x20000005ff677230 */ /* 0x020fe20000004100 */
[----:B------:R-:W-:Y:S01]  /*2480*/  ISETP.GT.AND P2, PT, R3, 0x8, P2 ;  /* 0x000000080300780c */ /* 0x000fe20001744270 */
[----:B------:R-:W-:Y:S01]  /*2490*/  IMAD.WIDE.U32 R20, R104, R112, R14 ;  /* 0x0000007068147225 */ /* 0x000fe200078e000e */
[----:B0-----:R-:W-:-:S03]  /*24a0*/  PRMT R24, R5, 0x7610, R24 ;  /* 0x0000761005187816 */ /* 0x001fc60000000018 */
[----:B------:R-:W-:Y:S01]  /*24b0*/  FMUL R12, R103, R90 ;  /* 0x0000005a670c7220 */ /* 0x000fe20000400000 */
[----:B------:R-:W-:Y:S01]  /*24c0*/  IMAD.IADD R111, R111, 0x1, R21 ;  /* 0x000000016f6f7824 */ /* 0x000fe200078e0215 */
[----:B------:R-:W-:Y:S02]  /*24d0*/  IADD3 R108, P1, R108, R20, RZ ;  /* 0x000000146c6c7210 */ /* 0x000fe40007f3e0ff */
[----:B------:R-:W-:-:S03]  /*24e0*/  FFMA R12, R25, R23, R12 ;  /* 0x00000017190c7223 */ /* 0x000fc6000000000c */
[----:B------:R-:W-:Y:S01]  /*24f0*/  IMAD.X R13, R111, 0x1, R13, P1 ;  /* 0x000000016f0d7824 */ /* 0x000fe200008e060d */
[C---:B------:R-:W-:Y:S02]  /*2500*/  LEA R14, P1, R108.reuse, R114, 0x1 ;  /* 0x000000726c0e7211 */ /* 0x040fe400078208ff */
[----:B------:R-:W-:Y:S02]  /*2510*/  F2FP.F16.F32.PACK_AB R12, RZ, R12 ;  /* 0x0000000cff0c723e */ /* 0x000fe400000000ff */
[----:B------:R-:W-:Y:S02]  /*2520*/  LEA.HI.X R15, R108, R115, R13, 0x1, P1 ;  /* 0x000000736c0f7211 */ /* 0x000fe400008f0c0d */
[----:B------:R-:W-:-:S05]  /*2530*/  PRMT R21, R12, 0x7610, R21 ;  /* 0x000076100c157816 */ /* 0x000fca0000000015 */
[----:B------:R0:W-:Y:S04]  /*2540*/  @P3 STG.E.U16 desc[UR38][R10.64+0x2], R21 ;  /* 0x000002150a003986 */ /* 0x0001e8000c101526 */
[----:B------:R-:W2:Y:S01]  /*2550*/  @P2 LDG.E.LTC128B.U16 R24, desc[UR38][R14.64] ;  /* 0x000000260e182981 */ /* 0x000ea2000c1e1520 */
[----:B------:R-:W-:Y:S01]  /*2560*/  IADD3 R20, P1, R8, R20, RZ ;  /* 0x0000001408147210 */ /* 0x000fe20007f3e0ff */
[----:B------:R-:W-:Y:S01]  /*2570*/  BSSY B1, `(.L_x_36) ;  /* 0x0000011000017945 */ /* 0x000fe20003800000 */
[----:B------:R-:W-:Y:S02]  /*2580*/  SHF.L.U64.HI R13, R91, 0x1, R92 ;  /* 0x000000015b0d7819 */ /* 0x000fe4000001025c */
[----:B------:R-:W-:Y:S01]  /*2590*/  ISETP.GT.AND P0, PT, R3, 0x8, P0 ;  /* 0x000000080300780c */ /* 0x000fe20000704270 */
[----:B0-----:R-:W-:Y:S01]  /*25a0*/  IMAD.X R21, R9, 0x1, R111, P1 ;  /* 0x0000000109157824 */ /* 0x001fe200008e066f */
[----:B------:R-:W-:Y:S01]  /*25b0*/  LEA R12, P1, R91, R10, 0x1 ;  /* 0x0000000a5b0c7211 */ /* 0x000fe200078208ff */
[----:B------:R-:W-:-:S04]  /*25c0*/  IMAD.WIDE.U32 R20, R101, R110, R20 ;  /* 0x0000006e65147225 */ /* 0x000fc800078e0014 */
[----:B------:R-:W-:Y:S01]  /*25d0*/  IMAD.X R13, R13, 0x1, R11, P1 ;  /* 0x000000010d0d7824 */ /* 0x000fe200008e060b */
[----:B------:R-:W-:Y:S01]  /*25e0*/  LEA R8, P3, R20, R114, 0x1 ;  /* 0x0000007214087211 */ /* 0x000fe200078608ff */
[----:B------:R-:W-:-:S05]  /*25f0*/  IMAD.IADD R9, R107, 0x1, R21 ;  /* 0x000000016b097824 */ /* 0x000fca00078e0215 */
[----:B------:R-:W-:Y:S01]  /*2600*/  LEA.HI.X R9, R20, R115, R9, 0x1, P3 ;  /* 0x0000007314097211 */ /* 0x000fe200018f0c09 */
[----:B--2---:R-:W-:-:S05]  /*2610*/  HADD2.F32 R5, -RZ, R24.H0_H0 ;  /* 0x20000018ff057230 */ /* 0x004fca0000004100 */
[----:B------:R-:W-:-:S04]  /*2620*/  FMUL R5, R5, R90 ;  /* 0x0000005a05057220 */ /* 0x000fc80000400000 */
[----:B------:R-:W-:-:S05]  /*2630*/  FFMA R5, R26, R23, R5 ;  /* 0x000000171a057223 */ /* 0x000fca0000000005 */
[----:B------:R-:W-:-:S05]  /*2640*/  F2FP.F16.F32.PACK_AB R5, RZ, R5 ;  /* 0x00000005ff05723e */ /* 0x000fca00000000ff */
[----:B------:R0:W-:Y:S01]  /*2650*/  @P2 STG.E.U16 desc[UR38][R12.64], R5 ;  /* 0x000000050c002986 */ /* 0x0001e2000c101526 */
[----:B------:R-:W-:Y:S05]  /*2660*/  @!P0 BRA `(.L_x_37) ;  /* 0x0000000000048947 */ /* 0x000fea0003800000 */
[----:B------:R2:W5:Y:S02]  /*2670*/  LDG.E.LTC128B.U16 R24, desc[UR38][R8.64+0x2] ;  /* 0x0000022608187981 */ /* 0x000564000c1e1520 */
.L_x_37:
[----:B------:R-:W-:Y:S05]  /*2680*/  BSYNC B1 ;  /* 0x0000000000017941 */ /* 0x000fea0003800000 */
.L_x_36:
[----:B0----5:R-:W-:Y:S01]  /*2690*/  HADD2.F32 R5, -RZ, R24.H0_H0 ;  /* 0x20000018ff057230 */ /* 0x021fe20000004100 */
[----:B------:R-:W-:Y:S01]  /*26a0*/  ISETP.GT.AND P1, PT, R4, 0x8, PT ;  /* 0x000000080400780c */ /* 0x000fe20003f24270 */
[----:B------:R-:W-:Y:S03]  /*26b0*/  BSSY B1, `(.L_x_38) ;  /* 0x0000008000017945 */ /* 0x000fe60003800000 */
[----:B------:R-:W-:Y:S01]  /*26c0*/  FMUL R14, R5, R90 ;  /* 0x0000005a050e7220 */ /* 0x000fe20000400000 */
[----:B------:R-:W-:-:S03]  /*26d0*/  ISETP.GT.AND P2, PT, R3, RZ, P1 ;  /* 0x000000ff0300720c */ /* 0x000fc60000f44270 */
[----:B------:R-:W-:-:S05]  /*26e0*/  FFMA R14, R27, R23, R14 ;  /* 0x000000171b0e7223 */ /* 0x000fca000000000e */
[----:B------:R-:W-:-:S05]  /*26f0*/  F2FP.F16.F32.PACK_AB R14, RZ, R14 ;  /* 0x0000000eff0e723e */ /* 0x000fca00000000ff */
[----:B------:R0:W-:Y:S01]  /*2700*/  @P0 STG.E.U16 desc[UR38][R12.64+0x2], R14 ;  /* 0x0000020e0c000986 */ /* 0x0001e2000c101526 */
[----:B------:R-:W-:Y:S05]  /*2710*/  @!P2 BRA `(.L_x_39) ;  /* 0x000000000004a947 */ /* 0x000fea0003800000 */
[----:B------:R3:W5:Y:S02]  /*2720*/  LDG.E.LTC128B.U16 R24, desc[UR38][R6.64+0x10] ;  /* 0x0000102606187981 */ /* 0x000764000c1e1520 */
.L_x_39:
[----:B------:R-:W-:Y:S05]  /*2730*/  BSYNC B1 ;  /* 0x0000000000017941 */ /* 0x000fea0003800000 */
.L_x_38:
[----:B-----5:R-:W-:Y:S01]  /*2740*/  HADD2.F32 R5, -RZ, R24.H0_H0 ;  /* 0x20000018ff057230 */ /* 0x020fe20000004100 */
        /* <DEDUP_REMOVED lines=9> */
.L_x_41:
[----:B------:R-:W-:Y:S05]  /*27e0*/  BSYNC B1 ;  /* 0x0000000000017941 */ /* 0x000fea0003800000 */
.L_x_40:
[----:B----45:R-:W-:Y:S01]  /*27f0*/  HADD2.F32 R5, -RZ, R24.H0_H0 ;  /* 0x20000018ff057230 */ /* 0x030fe20000004100 */
[----:B------:R-:W-:Y:S01]  /*2800*/  ISETP.GT.AND P1, PT, R3, 0x8, P1 ;  /* 0x000000080300780c */ /* 0x000fe20000f24270 */
[----:B------:R-:W-:Y:S03]  /*2810*/  BSSY B1, `(.L_x_42) ;  /* 0x0000007000017945 */ /* 0x000fe60003800000 */
[----:B0-----:R-:W-:-:S04]  /*2820*/  FMUL R14, R5, R90 ;  /* 0x0000005a050e7220 */ /* 0x001fc80000400000 */
[----:B------:R-:W-:-:S05]  /*2830*/  FFMA R14, R29, R23, R14 ;  /* 0x000000171d0e7223 */ /* 0x000fca000000000e */
[----:B------:R-:W-:-:S05]  /*2840*/  F2FP.F16.F32.PACK_AB R14, RZ, R14 ;  /* 0x0000000eff0e723e */ /* 0x000fca00000000ff */
[----:B------:R0:W-:Y:S01]  /*2850*/  @P3 STG.E.U16 desc[UR38][R10.64+0x12], R14 ;  /* 0x0000120e0a003986 */ /* 0x0001e2000c101526 */
[----:B------:R-:W-:Y:S05]  /*2860*/  @!P1 BRA `(.L_x_43) ;  /* 0x0000000000049947 */ /* 0x000fea0003800000 */
[----:B------:R4:W5:Y:S02]  /*2870*/  LDG.E.LTC128B.U16 R24, desc[UR38][R8.64+0x10] ;  /* 0x0000102608187981 */ /* 0x000964000c1e1520 */
.L_x_43:
[----:B------:R-:W-:Y:S05]  /*2880*/  BSYNC B1 ;  /* 0x0000000000017941 */ /* 0x000fea0003800000 */
.L_x_42:
[----:B-----5:R-:W-:Y:S01]  /*2890*/  HADD2.F32 R5, -RZ, R24.H0_H0 ;  /* 0x20000018ff057230 */ /* 0x020fe20000004100 */
[----:B------:R-:W-:Y:S01]  /*28a0*/  ISETP.GT.AND P0, PT, R3, 0x8, P0 ;  /* 0x000000080300780c */ /* 0x000fe20000704270 */
[----:B------:R-:W-:Y:S03]  /*28b0*/  BSSY B1, `(.L_x_44) ;  /* 0x0000007000017945 */ /* 0x000fe60003800000 */
[----:B------:R-:W-:-:S04]  /*28c0*/  FMUL R5, R5, R90 ;  /* 0x0000005a05057220 */ /* 0x000fc80000400000 */
[----:B------:R-:W-:-:S05]  /*28d0*/  FFMA R5, R30, R23, R5 ;  /* 0x000000171e057223 */ /* 0x000fca0000000005 */
[----:B------:R-:W-:-:S05]  /*28e0*/  F2FP.F16.F32.PACK_AB R5, RZ, R5 ;  /* 0x00000005ff05723e */ /* 0x000fca00000000ff */
[----:B------:R0:W-:Y:S01]  /*28f0*/  @P1 STG.E.U16 desc[UR38][R12.64+0x10], R5 ;  /* 0x000010050c001986 */ /* 0x0001e2000c101526 */
[----:B------:R-:W-:Y:S05]  /*2900*/  @!P0 BRA `(.L_x_45) ;  /* 0x0000000000048947 */ /* 0x000fea0003800000 */
[----:B------:R0:W5:Y:S02]  /*2910*/  LDG.E.LTC128B.U16 R24, desc[UR38][R8.64+0x12] ;  /* 0x0000122608187981 */ /* 0x000164000c1e1520 */
.L_x_45:
[----:B------:R-:W-:Y:S05]  /*2920*/  BSYNC B1 ;  /* 0x0000000000017941 */ /* 0x000fea0003800000 */
.L_x_44:
        /* <DEDUP_REMOVED lines=10> */
.L_x_47:
[----:B------:R-:W-:Y:S05]  /*29d0*/  BSYNC B1 ;  /* 0x0000000000017941 */ /* 0x000fea0003800000 */
.L_x_46:
        /* <DEDUP_REMOVED lines=10> */
.L_x_49:
[----:B------:R-:W-:Y:S05]  /*2a80*/  BSYNC B1 ;  /* 0x0000000000017941 */ /* 0x000fea0003800000 */
.L_x_48:
[----:B0----5:R-:W-:Y:S01]  /*2a90*/  HADD2.F32 R5, -RZ, R24.H0_H0 ;  /* 0x20000018ff057230 */ /* 0x021fe20000004100 */
        /* <DEDUP_REMOVED lines=8> */
.L_x_51:
[----:B------:R-:W-:Y:S05]  /*2b20*/  BSYNC B1 ;  /* 0x0000000000017941 */ /* 0x000fea0003800000 */
.L_x_50:
        /* <DEDUP_REMOVED lines=9> */
.L_x_53:
[----:B------:R-:W-:Y:S05]  /*2bc0*/  BSYNC B1 ;  /* 0x0000000000017941 */ /* 0x000fea0003800000 */
.L_x_52:
        /* <DEDUP_REMOVED lines=10> */
.L_x_55:
[----:B------:R-:W-:Y:S05]  /*2c70*/  BSYNC B1 ;  /* 0x0000000000017941 */ /* 0x000fea0003800000 */
.L_x_54:
        /* <DEDUP_REMOVED lines=10> */
.L_x_57:
[----:B------:R-:W-:Y:S05]  /*2d20*/  BSYNC B1 ;  /* 0x0000000000017941 */ /* 0x000fea0003800000 */
.L_x_56:
        /* <DEDUP_REMOVED lines=9> */
.L_x_59:
[----:B------:R-:W-:Y:S05]  /*2dc0*/  BSYNC B1 ;  /* 0x0000000000017941 */ /* 0x000fea0003800000 */
.L_x_58:
        /* <DEDUP_REMOVED lines=9> */
.L_x_61:
[----:B------:R-:W-:Y:S05]  /*2e60*/  BSYNC B1 ;  /* 0x0000000000017941 */ /* 0x000fea0003800000 */
.L_x_60:
        /* <DEDUP_REMOVED lines=10> */
.L_x_63:
[----:B------:R-:W-:Y:S05]  /*2f10*/  BSYNC B1 ;  /* 0x0000000000017941 */ /* 0x000fea0003800000 */
.L_x_62:
        /* <DEDUP_REMOVED lines=10> */
.L_x_65:
[----:B------:R-:W-:Y:S05]  /*2fc0*/  BSYNC B1 ;  /* 0x0000000000017941 */ /* 0x000fea0003800000 */
.L_x_64:
        /* <DEDUP_REMOVED lines=9> */
.L_x_67:
[----:B------:R-:W-:Y:S05]  /*3060*/  BSYNC B1 ;  /* 0x0000000000017941 */ /* 0x000fea0003800000 */
.L_x_66:
        /* <DEDUP_REMOVED lines=9> */
.L_x_69:
[----:B------:R-:W-:Y:S05]  /*3100*/  BSYNC B1 ;  /* 0x0000000000017941 */ /* 0x000fea0003800000 */
.L_x_68:
        /* <DEDUP_REMOVED lines=10> */
.L_x_71:
[----:B------:R-:W-:Y:S05]  /*31b0*/  BSYNC B1 ;  /* 0x0000000000017941 */ /* 0x000fea0003800000 */
.L_x_70:
        /* <DEDUP_REMOVED lines=10> */
.L_x_73:
[----:B------:R-:W-:Y:S05]  /*3260*/  BSYNC B1 ;  /* 0x0000000000017941 */ /* 0x000fea0003800000 */
.L_x_72:
        /* <DEDUP_REMOVED lines=9> */
.L_x_75:
[----:B------:R-:W-:Y:S05]  /*3300*/  BSYNC B1 ;  /* 0x0000000000017941 */ /* 0x000fea0003800000 */
.L_x_74:
        /* <DEDUP_REMOVED lines=9> */
.L_x_77:
[----:B------:R-:W-:Y:S05]  /*33a0*/  BSYNC B1 ;  /* 0x0000000000017941 */ /* 0x000fea0003800000 */
.L_x_76:
        /* <DEDUP_REMOVED lines=10> */
.L_x_79:
[----:B------:R-:W-:Y:S05]  /*3450*/  BSYNC B1 ;  /* 0x0000000000017941 */ /* 0x000fea0003800000 */
.L_x_78:
        /* <DEDUP_REMOVED lines=10> */
.L_x_81:
[----:B------:R-:W-:Y:S05]  /*3500*/  BSYNC B1 ;  /* 0x0000000000017941 */ /* 0x000fea0003800000 */
.L_x_80:
        /* <DEDUP_REMOVED lines=9> */
.L_x_83:
[----:B------:R-:W-:Y:S05]  /*35a0*/  BSYNC B1 ;  /* 0x0000000000017941 */ /* 0x000fea0003800000 */
.L_x_82:
        /* <DEDUP_REMOVED lines=9> */
.L_x_85:
[----:B------:R-:W-:Y:S05]  /*3640*/  BSYNC B1 ;  /* 0x0000000000017941 */ /* 0x000fea0003800000 */
.L_x_84:
        /* <DEDUP_REMOVED lines=10> */
.L_x_87:
[----:B------:R-:W-:Y:S05]  /*36f0*/  BSYNC B1 ;  /* 0x0000000000017941 */ /* 0x000fea0003800000 */
.L_x_86:
        /* <DEDUP_REMOVED lines=10> */
.L_x_89:
[----:B------:R-:W-:Y:S05]  /*37a0*/  BSYNC B1 ;  /* 0x0000000000017941 */ /* 0x000fea0003800000 */
.L_x_88:
        /* <DEDUP_REMOVED lines=9> */
.L_x_91:
[----:B------:R-:W-:Y:S05]  /*3840*/  BSYNC B1 ;  /* 0x0000000000017941 */ /* 0x000fea0003800000 */
.L_x_90:
        /* <DEDUP_REMOVED lines=9> */
.L_x_93:
[----:B------:R-:W-:Y:S05]  /*38e0*/  BSYNC B1 ;  /* 0x0000000000017941 */ /* 0x000fea0003800000 */
.L_x_92:
        /* <DEDUP_REMOVED lines=10> */
.L_x_95:
[----:B------:R-:W-:Y:S05]  /*3990*/  BSYNC B1 ;  /* 0x0000000000017941 */ /* 0x000fea0003800000 */
.L_x_94:
        /* <DEDUP_REMOVED lines=10> */
.L_x_97:
[----:B------:R-:W-:Y:S05]  /*3a40*/  BSYNC B1 ;  /* 0x0000000000017941 */ /* 0x000fea0003800000 */
.L_x_96:
        /* <DEDUP_REMOVED lines=9> */
.L_x_99:
[----:B------:R-:W-:Y:S05]  /*3ae0*/  BSYNC B1 ;  /* 0x0000000000017941 */ /* 0x000fea0003800000 */
.L_x_98:
        /* <DEDUP_REMOVED lines=9> */
.L_x_101:
[----:B------:R-:W-:Y:S05]  /*3b80*/  BSYNC B1 ;  /* 0x0000000000017941 */ /* 0x000fea0003800000 */
.L_x_100:
        /* <DEDUP_REMOVED lines=10> */
.L_x_103:
[----:B------:R-:W-:Y:S05]  /*3c30*/  BSYNC B1 ;  /* 0x0000000000017941 */ /* 0x000fea0003800000 */
.L_x_102:
        /* <DEDUP_REMOVED lines=10> */
.L_x_105:
[----:B------:R-:W-:Y:S05]  /*3ce0*/  BSYNC B1 ;  /* 0x0000000000017941 */ /* 0x000fea0003800000 */
.L_x_104:
        /* <DEDUP_REMOVED lines=9> */
.L_x_107:
[----:B------:R-:W-:Y:S05]  /*3d80*/  BSYNC B1 ;  /* 0x0000000000017941 */ /* 0x000fea0003800000 */
.L_x_106:
        /* <DEDUP_REMOVED lines=9> */
.L_x_109:
[----:B------:R-:W-:Y:S05]  /*3e20*/  BSYNC B1 ;  /* 0x0000000000017941 */ /* 0x000fea0003800000 */
.L_x_108:
        /* <DEDUP_REMOVED lines=10> */
.L_x_111:
[----:B------:R-:W-:Y:S05]  /*3ed0*/  BSYNC B1 ;  /* 0x0000000000017941 */ /* 0x000fea0003800000 */
.L_x_110:
        /* <DEDUP_REMOVED lines=10> */
.L_x_113:
[----:B------:R-:W-:Y:S05]  /*3f80*/  BSYNC B1 ;  /* 0x0000000000017941 */ /* 0x000fea0003800000 */
.L_x_112:
        /* <DEDUP_REMOVED lines=9> */
.L_x_115:
[----:B------:R-:W-:Y:S05]  /*4020*/  BSYNC B1 ;  /* 0x0000000000017941 */ /* 0x000fea0003800000 */
.L_x_114:
        /* <DEDUP_REMOVED lines=9> */
.L_x_117:
[----:B------:R-:W-:Y:S05]  /*40c0*/  BSYNC B1 ;  /* 0x0000000000017941 */ /* 0x000fea0003800000 */
.L_x_116:
        /* <DEDUP_REMOVED lines=10> */
.L_x_119:
[----:B------:R-:W-:Y:S05]  /*4170*/  BSYNC B1 ;  /* 0x0000000000017941 */ /* 0x000fea0003800000 */
.L_x_118:
        /* <DEDUP_REMOVED lines=10> */
.L_x_121:
[----:B------:R-:W-:Y:S05]  /*4220*/  BSYNC B1 ;  /* 0x0000000000017941 */ /* 0x000fea0003800000 */
.L_x_120:
        /* <DEDUP_REMOVED lines=9> */
.L_x_123:
[----:B------:R-:W-:Y:S05]  /*42c0*/  BSYNC B1 ;  /* 0x0000000000017941 */ /* 0x000fea0003800000 */
.L_x_122:
        /* <DEDUP_REMOVED lines=9> */
.L_x_125:
[----:B------:R-:W-:Y:S05]  /*4360*/  BSYNC B1 ;  /* 0x0000000000017941 */ /* 0x000fea0003800000 */
.L_x_124:
        /* <DEDUP_REMOVED lines=10> */
.L_x_127:
[----:B------:R-:W-:Y:S05]  /*4410*/  BSYNC B1 ;  /* 0x0000000000017941 */ /* 0x000fea0003800000 */
.L_x_126:
        /* <DEDUP_REMOVED lines=10> */
.L_x_129:
[----:B------:R-:W-:Y:S05]  /*44c0*/  BSYNC B1 ;  /* 0x0000000000017941 */ /* 0x000fea0003800000 */
.L_x_128:
        /* <DEDUP_REMOVED lines=9> */
.L_x_131:
[----:B------:R-:W-:Y:S05]  /*4560*/  BSYNC B1 ;  /* 0x0000000000017941 */ /* 0x000fea0003800000 */
.L_x_130:
        /* <DEDUP_REMOVED lines=9> */
.L_x_133:
[----:B------:R-:W-:Y:S05]  /*4600*/  BSYNC B1 ;  /* 0x0000000000017941 */ /* 0x000fea0003800000 */
.L_x_132:
        /* <DEDUP_REMOVED lines=10> */
.L_x_135:
[----:B------:R-:W-:Y:S05]  /*46b0*/  BSYNC B1 ;  /* 0x0000000000017941 */ /* 0x000fea0003800000 */
.L_x_134:
        /* <DEDUP_REMOVED lines=10> */
.L_x_137:
[----:B------:R-:W-:Y:S05]  /*4760*/  BSYNC B1 ;  /* 0x0000000000017941 */ /* 0x000fea0003800000 */
.L_x_136:
        /* <DEDUP_REMOVED lines=9> */
.L_x_139:
[----:B------:R-:W-:Y:S05]  /*4800*/  BSYNC B1 ;  /* 0x0000000000017941 */ /* 0x000fea0003800000 */
.L_x_138:
        /* <DEDUP_REMOVED lines=9> */
.L_x_141:
[----:B------:R-:W-:Y:S05]  /*48a0*/  BSYNC B1 ;  /* 0x0000000000017941 */ /* 0x000fea0003800000 */
.L_x_140:
        /* <DEDUP_REMOVED lines=10> */
.L_x_143:
[----:B------:R-:W-:Y:S05]  /*4950*/  BSYNC B1 ;  /* 0x0000000000017941 */ /* 0x000fea0003800000 */
.L_x_142:
        /* <DEDUP_REMOVED lines=10> */
.L_x_145:
[----:B------:R-:W-:Y:S05]  /*4a00*/  BSYNC B1 ;  /* 0x0000000000017941 */ /* 0x000fea0003800000 */
.L_x_144:
        /* <DEDUP_REMOVED lines=9> */
.L_x_147:
[----:B------:R-:W-:Y:S05]  /*4aa0*/  BSYNC B1 ;  /* 0x0000000000017941 */ /* 0x000fea0003800000 */
.L_x_146:
        /* <DEDUP_REMOVED lines=9> */
.L_x_149:
[----:B------:R-:W-:Y:S05]  /*4b40*/  BSYNC B1 ;  /* 0x0000000000017941 */ /* 0x000fea0003800000 */
.L_x_148:
        /* <DEDUP_REMOVED lines=10> */
.L_x_151:
[----:B------:R-:W-:Y:S05]  /*4bf0*/  BSYNC B1 ;  /* 0x0000000000017941 */ /* 0x000fea0003800000 */
.L_x_150:
[----:B-----5:R-:W-:Y:S01]  /*4c00*/  HADD2.F32 R5, -RZ, R24.H0_H0 ;  /* 0x20000018ff057230 */ /* 0x020fe20000004100 */
[----:B------:R-:W-:Y:S01]  /*4c10*/  ISETP.GT.AND P0, PT, R4, 0x79, PT ;  /* 0x000000790400780c */ /* 0x000fe20003f04270 */
[----:B------:R-:W-:Y:S01]  /*4c20*/  @P2 IMAD.MOV.U32 R4, RZ, RZ, R10 ;  /* 0x000000ffff042224 */ /* 0x000fe200078e000a */
[----:B------:R-:W-:Y:S02]  /*4c30*/  BSSY B1, `(.L_x_152) ;  /* 0x000000a000017945 */ /* 0x000fe40003800000 */
[----:B------:R-:W-:Y:S01]  /*4c40*/  FMUL R5, R5, R90 ;  /* 0x0000005a05057220 */ /* 0x000fe20000400000 */
[----:B------:R-:W-:-:S03]  /*4c50*/  ISETP.GT.AND P3, PT, R3, RZ, P0 ;  /* 0x000000ff0300720c */ /* 0x000fc60000764270 */
[----:B------:R-:W-:-:S05]  /*4c60*/  FFMA R5, R84, R23, R5 ;  /* 0x0000001754057223 */ /* 0x000fca0000000005 */
[----:B------:R-:W-:-:S04]  /*4c70*/  F2FP.F16.F32.PACK_AB R5, RZ, R5 ;  /* 0x00000005ff05723e */ /* 0x000fc800000000ff */
[----:B0-----:R-:W-:Y:S01]  /*4c80*/  PRMT R14, R5, 0x7610, R14 ;  /* 0x00007610050e7816 */ /* 0x001fe2000000000e */
[----:B------:R-:W-:-:S05]  /*4c90*/  @P2 IMAD.MOV.U32 R5, RZ, RZ, R11 ;  /* 0x000000ffff052224 */ /* 0x000fca00078e000b */
[----:B------:R0:W-:Y:S01]  /*4ca0*/  @P2 STG.E.U16 desc[UR38][R4.64+0xf0], R14 ;  /* 0x0000f00e04002986 */ /* 0x0001e2000c101526 */
[----:B------:R-:W-:Y:S05]  /*4cb0*/  @!P3 BRA `(.L_x_153) ;  /* 0x000000000004b947 */ /* 0x000fea0003800000 */
[----:B------:R0:W5:Y:S02]  /*4cc0*/  LDG.E.LTC128B.U16 R24, desc[UR38][R6.64+0xf2] ;  /* 0x0000f22606187981 */ /* 0x000164000c1e1520 */
.L_x_153:
[----:B------:R-:W-:Y:S05]  /*4cd0*/  BSYNC B1 ;  /* 0x0000000000017941 */ /* 0x000fea0003800000 */
.L_x_152:
        /* <DEDUP_REMOVED lines=9> */
.L_x_155:
[----:B------:R-:W-:Y:S05]  /*4d70*/  BSYNC B1 ;  /* 0x0000000000017941 */ /* 0x000fea0003800000 */
.L_x_154:
[----:B-----5:R-:W-:Y:S01]  /*4d80*/  HADD2.F32 R5, -RZ, R24.H0_H0 ;  /* 0x20000018ff057230 */ /* 0x020fe20000004100 */
[----:B------:R-:W-:Y:S01]  /*4d90*/  ISETP.GT.AND P0, PT, R3, 0x8, P0 ;  /* 0x000000080300780c */ /* 0x000fe20000704270 */
[----:B0-----:R-:W-:Y:S01]  /*4da0*/  @P1 IMAD.MOV.U32 R4, RZ, RZ, R12 ;  /* 0x000000ffff041224 */ /* 0x001fe200078e000c */
[----:B------:R-:W-:Y:S02]  /*4db0*/  BSSY B1, `(.L_x_156) ;  /* 0x0000009000017945 */ /* 0x000fe40003800000 */
[----:B------:R-:W-:-:S04]  /*4dc0*/  FMUL R5, R5, R90 ;  /* 0x0000005a05057220 */ /* 0x000fc80000400000 */
[----:B------:R-:W-:-:S05]  /*4dd0*/  FFMA R5, R86, R23, R5 ;  /* 0x0000001756057223 */ /* 0x000fca0000000005 */
[----:B------:R-:W-:-:S04]  /*4de0*/  F2FP.F16.F32.PACK_AB R5, RZ, R5 ;  /* 0x00000005ff05723e */ /* 0x000fc800000000ff */
[----:B-1-3--:R-:W-:Y:S01]  /*4df0*/  PRMT R6, R5, 0x7610, R6 ;  /* 0x0000761005067816 */ /* 0x00afe20000000006 */
[----:B------:R-:W-:-:S05]  /*4e00*/  @P1 IMAD.MOV.U32 R5, RZ, RZ, R13 ;  /* 0x000000ffff051224 */ /* 0x000fca00078e000d */
[----:B------:R0:W-:Y:S01]  /*4e10*/  @P1 STG.E.U16 desc[UR38][R4.64+0xf0], R6 ;  /* 0x0000f00604001986 */ /* 0x0001e2000c101526 */
[----:B------:R-:W-:Y:S05]  /*4e20*/  @!P0 BRA `(.L_x_157) ;  /* 0x0000000000048947 */ /* 0x000fea0003800000 */
[----:B------:R1:W5:Y:S02]  /*4e30*/  LDG.E.LTC128B.U16 R24, desc[UR38][R8.64+0xf2] ;  /* 0x0000f22608187981 */ /* 0x000364000c1e1520 */
.L_x_157:
[----:B------:R-:W-:Y:S05]  /*4e40*/  BSYNC B1 ;  /* 0x0000000000017941 */ /* 0x000fea0003800000 */
.L_x_156:
[----:B------:R-:W-:Y:S05]  /*4e50*/  @!P0 BRA `(.L_x_158) ;  /* 0x0000001000e88947 */ /* 0x000fea0003800000 */
[----:B-----5:R-:W-:-:S05]  /*4e60*/  HADD2.F32 R3, -RZ, R24.H0_H0 ;  /* 0x20000018ff037230 */ /* 0x020fca0000004100 */
[----:B0-----:R-:W-:-:S04]  /*4e70*/  FMUL R4, R3, R90 ;  /* 0x0000005a03047220 */ /* 0x001fc80000400000 */
[----:B------:R-:W-:-:S05]  /*4e80*/  FFMA R4, R87, R23, R4 ;  /* 0x0000001757047223 */ /* 0x000fca0000000004 */
[----:B------:R-:W-:-:S05]  /*4e90*/  F2FP.F16.F32.PACK_AB R4, RZ, R4 ;  /* 0x00000004ff04723e */ /* 0x000fca00000000ff */
[----:B------:R3:W-:Y:S01]  /*4ea0*/  STG.E.U16 desc[UR38][R12.64+0xf2], R4 ;  /* 0x0000f2040c007986 */ /* 0x0007e2000c101526 */
[----:B------:R-:W-:Y:S05]  /*4eb0*/  BRA `(.L_x_158) ;  /* 0x0000001000d07947 */ /* 0x000fea0003800000 */
.L_x_33:
[----:B------:R-:W-:Y:S01]  /*4ec0*/  ISETP.GT.AND P3, PT, R4, 0x1, PT ;  /* 0x000000010400780c */ /* 0x000fe20003f64270 */
[----:B------:R-:W-:Y:S01]  /*4ed0*/  ULDC.64 UR4, c[0x0][0x5c0] ;  /* 0x0001700000047ab9 */ /* 0x000fe20000000a00 */
[-C--:B------:R-:W-:Y:S01]  /*4ee0*/  FMUL R24, R24, R23.reuse ;  /* 0x0000001718187220 */ /* 0x080fe20000400000 */
[----:B------:R-:W-:Y:S01]  /*4ef0*/  LEA R6, P4, R106, UR4, 0x1 ;  /* 0x000000046a067c11 */ /* 0x000fe2000f8808ff */
[-C--:B------:R-:W-:Y:S01]  /*4f00*/  FMUL R25, R25, R23.reuse ;  /* 0x0000001719197220 */ /* 0x080fe20000400000 */
[----:B------:R-:W-:Y:S01]  /*4f10*/  ISETP.GT.AND P0, PT, R3, RZ, P3 ;  /* 0x000000ff0300720c */ /* 0x000fe20001f04270 */
[-C--:B------:R-:W-:Y:S01]  /*4f20*/  FMUL R26, R26, R23.reuse ;  /* 0x000000171a1a7220 */ /* 0x080fe20000400000 */
[----:B------:R-:W-:Y:S01]  /*4f30*/  F2FP.F16.F32.PACK_AB R24, RZ, R24 ;  /* 0x00000018ff18723e */ /* 0x000fe200000000ff */
[-C--:B------:R-:W-:Y:S01]  /*4f40*/  FMUL R27, R27, R23.reuse ;  /* 0x000000171b1b7220 */ /* 0x080fe20000400000 */
[----:B------:R-:W-:Y:S01]  /*4f50*/  LEA.HI.X R7, R106, UR5, R103, 0x1, P4 ;  /* 0x000000056a077c11 */ /* 0x000fe2000a0f0c67 */
[----:B------:R-:W-:Y:S01]  /*4f60*/  FMUL R28, R28, R23 ;  /* 0x000000171c1c7220 */ /* 0x000fe20000400000 */
[----:B------:R-:W-:Y:S01]  /*4f70*/  F2FP.F16.F32.PACK_AB R25, RZ, R25 ;  /* 0x00000019ff19723e */ /* 0x000fe200000000ff */
[-C--:B------:R-:W-:Y:S01]  /*4f80*/  FMUL R29, R29, R23.reuse ;  /* 0x000000171d1d7220 */ /* 0x080fe20000400000 */
[----:B------:R-:W-:Y:S01]  /*4f90*/  ISETP.GT.AND P2, PT, R3, 0x8, P2 ;  /* 0x000000080300780c */ /* 0x000fe20001744270 */
[----:B------:R-:W-:Y:S01]  /*4fa0*/  @P1 STG.E.U16 desc[UR38][R6.64], R24 ;  /* 0x0000001806001986 */ /* 0x000fe2000c101526 */
[----:B------:R-:W-:Y:S01]  /*4fb0*/  ISETP.GT.AND P1, PT, R4, 0x8, PT ;  /* 0x000000080400780c */ /* 0x000fe20003f24270 */
[-C--:B------:R-:W-:Y:S01]  /*4fc0*/  FMUL R30, R30, R23.reuse ;  /* 0x000000171e1e7220 */ /* 0x080fe20000400000 */
[C---:B------:R-:W-:Y:S01]  /*4fd0*/  SHF.L.U64.HI R5, R91.reuse, 0x1, R92 ;  /* 0x000000015b057819 */ /* 0x040fe2000001025c */
[----:B------:R-:W-:Y:S01]  /*4fe0*/  @P0 STG.E.U16 desc[UR38][R6.64+0x2], R25 ;  /* 0x0000021906000986 */ /* 0x000fe2000c101526 */
[----:B------:R-:W-:Y:S01]  /*4ff0*/  LEA R8, P5, R91, R6, 0x1 ;  /* 0x000000065b087211 */ /* 0x000fe200078a08ff */
[-C--:B------:R-:W-:Y:S01]  /*5000*/  FMUL R31, R31, R23.reuse ;  /* 0x000000171f1f7220 */ /* 0x080fe20000400000 */
[----:B------:R-:W-:Y:S01]  /*5010*/  ISETP.GT.AND P3, PT, R3, 0x8, P3 ;  /* 0x000000080300780c */ /* 0x000fe20001f64270 */
[-C--:B------:R-:W-:Y:S01]  /*5020*/  FMUL R32, R32, R23.reuse ;  /* 0x0000001720207220 */ /* 0x080fe20000400000 */
[----:B------:R-:W-:Y:S01]  /*5030*/  ISETP.GT.AND P0, PT, R4, 0x9, PT ;  /* 0x000000090400780c */ /* 0x000fe20003f04270 */
[----:B------:R-:W-:Y:S01]  /*5040*/  IMAD.X R9, R5, 0x1, R7, P5 ;  /* 0x0000000105097824 */ /* 0x000fe200028e0607 */
[----:B------:R-:W-:Y:S01]  /*5050*/  ISETP.GT.AND P4, PT, R3, RZ, P1 ;  /* 0x000000ff0300720c */ /* 0x000fe20000f84270 */
[-C--:B------:R-:W-:Y:S01]  /*5060*/  FMUL R33, R33, R23.reuse ;  /* 0x0000001721217220 */ /* 0x080fe20000400000 */
[----:B------:R-:W-:Y:S01]  /*5070*/  F2FP.F16.F32.PACK_AB R26, RZ, R26 ;  /* 0x0000001aff1a723e */ /* 0x000fe200000000ff */
[-C--:B------:R-:W-:Y:S01]  /*5080*/  FMUL R34, R34, R23.reuse ;  /* 0x0000001722227220 */ /* 0x080fe20000400000 */
[----:B------:R-:W-:Y:S01]  /*5090*/  ISETP.GT.AND P5, PT, R3, RZ, P0 ;  /* 0x000000ff0300720c */ /* 0x000fe200007a4270 */
[----:B------:R-:W-:Y:S01]  /*50a0*/  FMUL R35, R35, R23 ;  /* 0x0000001723237220 */ /* 0x000fe20000400000 */
[----:B------:R-:W-:Y:S01]  /*50b0*/  F2FP.F16.F32.PACK_AB R27, RZ, R27 ;  /* 0x0000001bff1b723e */ /* 0x000fe200000000ff */
[----:B------:R-:W-:Y:S01]  /*50c0*/  @P2 STG.E.U16 desc[UR38][R8.64], R26 ;  /* 0x0000001a08002986 */ /* 0x000fe2000c101526 */
[----:B------:R-:W-:Y:S01]  /*50d0*/  F2FP.F16.F32.PACK_AB R28, RZ, R28 ;  /* 0x0000001cff1c723e */ /* 0x000fe200000000ff */
[-C--:B------:R-:W-:Y:S01]  /*50e0*/  FMUL R36, R36, R23.reuse ;  /* 0x0000001724247220 */ /* 0x080fe20000400000 */
[----:B------:R-:W-:Y:S01]  /*50f0*/  ISETP.GT.AND P2, PT, R3, 0x8, P1 ;  /* 0x000000080300780c */ /* 0x000fe20000f44270 */
[----:B------:R-:W-:Y:S01]  /*5100*/  @P3 STG.E.U16 desc[UR38][R8.64+0x2], R27 ;  /* 0x0000021b08003986 */ /* 0x000fe2000c101526 */
[----:B------:R-:W-:Y:S01]  /*5110*/  ISETP.GT.AND P1, PT, R4, 0x10, PT ;  /* 0x000000100400780c */ /* 0x000fe20003f24270 */
[----:B------:R-:W-:Y:S01]  /*5120*/  FMUL R37, R37, R23 ;  /* 0x0000001725257220 */ /* 0x000fe20000400000 */
[----:B------:R-:W-:Y:S01]  /*5130*/  F2FP.F16.F32.PACK_AB R29, RZ, R29 ;  /* 0x0000001dff1d723e */ /* 0x000fe200000000ff */
[----:B------:R-:W-:Y:S01]  /*5140*/  @P4 STG.E.U16 desc[UR38][R6.64+0x10], R28 ;  /* 0x0000101c06004986 */ /* 0x000fe2000c101526 */
[C---:B------:R-:W-:Y:S01]  /*5150*/  ISETP.GT.AND P3, PT, R3.reuse, 0x8, P0 ;  /* 0x000000080300780c */ /* 0x040fe20000764270 */
[-C--:B------:R-:W-:Y:S01]  /*5160*/  FMUL R38, R38, R23.reuse ;  /* 0x0000001726267220 */ /* 0x080fe20000400000 */
[----:B------:R-:W-:Y:S01]  /*5170*/  ISETP.GT.AND P0, PT, R4, 0x11, PT ;  /* 0x000000110400780c */ /* 0x000fe20003f04270 */
[----:B------:R-:W-:Y:S01]  /*5180*/  @P5 STG.E.U16 desc[UR38][R6.64+0x12], R29 ;  /* 0x0000121d06005986 */ /* 0x000fe2000c101526 */
        /* <DEDUP_REMOVED lines=161> */
[----:B------:R-:W-:Y:S01]  /*5ba0*/  FMUL R87, R87, R23 ;  /* 0x0000001757577220 */ /* 0x000fe20000400000 */
[----:B------:R-:W-:-:S02]  /*5bb0*/  F2FP.F16.F32.PACK_AB R62, RZ, R62 ;  /* 0x0000003eff3e723e */ /* 0x000fc400000000ff */
[C---:B------:R-:W-:Y:S02]  /*5bc0*/  ISETP.GT.AND P5, PT, R3.reuse, RZ, P0 ;  /* 0x000000ff0300720c */ /* 0x040fe400007a4270 */
[----:B------:R-:W-:Y:S01]  /*5bd0*/  F2FP.F16.F32.PACK_AB R63, RZ, R63 ;  /* 0x0000003fff3f723e */ /* 0x000fe200000000ff */
[----:B------:R-:W-:Y:S01]  /*5be0*/  @P2 STG.E.U16 desc[UR38][R8.64+0x90], R62 ;  /* 0x0000903e08002986 */ /* 0x000fe2000c101526 */
[----:B------:R-:W-:Y:S02]  /*5bf0*/  F2FP.F16.F32.PACK_AB R64, RZ, R64 ;  /* 0x00000040ff40723e */ /* 0x000fe400000000ff */
[C---:B------:R-:W-:Y:S01]  /*5c00*/  ISETP.GT.AND P2, PT, R3.reuse, 0x8, P1 ;  /* 0x000000080300780c */ /* 0x040fe20000f44270 */
[----:B------:R-:W-:Y:S01]  /*5c10*/  @P3 STG.E.U16 desc[UR38][R8.64+0x92], R63 ;  /* 0x0000923f08003986 */ /* 0x000fe2000c101526 */
[----:B------:R-:W-:Y:S02]  /*5c20*/  ISETP.GT.AND P1, PT, R4, 0x58, PT ;  /* 0x000000580400780c */ /* 0x000fe40003f24270 */
[----:B------:R-:W-:Y:S01]  /*5c30*/  F2FP.F16.F32.PACK_AB R65, RZ, R65 ;  /* 0x00000041ff41723e */ /* 0x000fe200000000ff */
[----:B------:R-:W-:Y:S01]  /*5c40*/  @P4 STG.E.U16 desc[UR38][R6.64+0xa0], R64 ;  /* 0x0000a04006004986 */ /* 0x000fe2000c101526 */
[----:B------:R-:W-:-:S02]  /*5c50*/  ISETP.GT.AND P3, PT, R3, 0x8, P0 ;  /* 0x000000080300780c */ /* 0x000fc40000764270 */
[----:B------:R-:W-:Y:S01]  /*5c60*/  ISETP.GT.AND P0, PT, R4, 0x59, PT ;  /* 0x000000590400780c */ /* 0x000fe20003f04270 */
[----:B------:R-:W-:Y:S01]  /*5c70*/  @P5 STG.E.U16 desc[UR38][R6.64+0xa2], R65 ;  /* 0x0000a24106005986 */ /* 0x000fe2000c101526 */
[C---:B------:R-:W-:Y:S02]  /*5c80*/  ISETP.GT.AND P4, PT, R3.reuse, RZ, P1 ;  /* 0x000000ff0300720c */ /* 0x040fe40000f84270 */
[----:B------:R-:W-:Y:S02]  /*5c90*/  F2FP.F16.F32.PACK_AB R66, RZ, R66 ;  /* 0x00000042ff42723e */ /* 0x000fe400000000ff */
[----:B------:R-:W-:Y:S02]  /*5ca0*/  ISETP.GT.AND P5, PT, R3, RZ, P0 ;  /* 0x000000ff0300720c */ /* 0x000fe400007a4270 */
[----:B------:R-:W-:Y:S01]  /*5cb0*/  F2FP.F16.F32.PACK_AB R67, RZ, R67 ;  /* 0x00000043ff43723e */ /* 0x000fe200000000ff */
[----:B------:R-:W-:Y:S01]  /*5cc0*/  @P2 STG.E.U16 desc[UR38][R8.64+0xa0], R66 ;  /* 0x0000a04208002986 */ /* 0x000fe2000c101526 */
[----:B------:R-:W-:-:S02]  /*5cd0*/  F2FP.F16.F32.PACK_AB R68, RZ, R68 ;  /* 0x00000044ff44723e */ /* 0x000fc400000000ff */
[C---:B------:R-:W-:Y:S01]  /*5ce0*/  ISETP.GT.AND P2, PT, R3.reuse, 0x8, P1 ;  /* 0x000000080300780c */ /* 0x040fe20000f44270 */
[----:B------:R-:W-:Y:S01]  /*5cf0*/  @P3 STG.E.U16 desc[UR38][R8.64+0xa2], R67 ;  /* 0x0000a24308003986 */ /* 0x000fe2000c101526 */
[C---:B------:R-:W-:Y:S02]  /*5d00*/  ISETP.GT.AND P1, PT, R4.reuse, 0x60, PT ;  /* 0x000000600400780c */ /* 0x040fe40003f24270 */
[----:B------:R-:W-:Y:S01]  /*5d10*/  F2FP.F16.F32.PACK_AB R69, RZ, R69 ;  /* 0x00000045ff45723e */ /* 0x000fe200000000ff */
[----:B------:R-:W-:Y:S01]  /*5d20*/  @P4 STG.E.U16 desc[UR38][R6.64+0xb0], R68 ;  /* 0x0000b04406004986 */ /* 0x000fe2000c101526 */
[C---:B------:R-:W-:Y:S02]  /*5d30*/  ISETP.GT.AND P3, PT, R3.reuse, 0x8, P0 ;  /* 0x000000080300780c */ /* 0x040fe40000764270 */
[----:B------:R-:W-:Y:S01]  /*5d40*/  ISETP.GT.AND P0, PT, R4, 0x61, PT ;  /* 0x000000610400780c */ /* 0x000fe20003f04270 */
[----:B------:R-:W-:Y:S01]  /*5d50*/  @P5 STG.E.U16 desc[UR38][R6.64+0xb2], R69 ;  /* 0x0000b24506005986 */ /* 0x000fe2000c101526 */
[----:B------:R-:W-:-:S02]  /*5d60*/  ISETP.GT.AND P4, PT, R3, RZ, P1 ;  /* 0x000000ff0300720c */ /* 0x000fc40000f84270 */
[C---:B------:R-:W-:Y:S02]  /*5d70*/  ISETP.GT.AND P5, PT, R3.reuse, RZ, P0 ;  /* 0x000000ff0300720c */ /* 0x040fe400007a4270 */
[----:B------:R-:W-:Y:S02]  /*5d80*/  F2FP.F16.F32.PACK_AB R70, RZ, R70 ;  /* 0x00000046ff46723e */ /* 0x000fe400000000ff */
[----:B------:R-:W-:Y:S02]  /*5d90*/  F2FP.F16.F32.PACK_AB R71, RZ, R71 ;  /* 0x00000047ff47723e */ /* 0x000fe400000000ff */
[----:B------:R-:W-:Y:S01]  /*5da0*/  F2FP.F16.F32.PACK_AB R72, RZ, R72 ;  /* 0x00000048ff48723e */ /* 0x000fe200000000ff */
[----:B------:R-:W-:Y:S01]  /*5db0*/  @P2 STG.E.U16 desc[UR38][R8.64+0xb0], R70 ;  /* 0x0000b04608002986 */ /* 0x000fe2000c101526 */
[----:B------:R-:W-:Y:S02]  /*5dc0*/  F2FP.F16.F32.PACK_AB R73, RZ, R73 ;  /* 0x00000049ff49723e */ /* 0x000fe400000000ff */
[C---:B------:R-:W-:Y:S01]  /*5dd0*/  ISETP.GT.AND P1, PT, R3.reuse, 0x8, P1 ;  /* 0x000000080300780c */ /* 0x040fe20000f24270 */
[----:B------:R-:W-:Y:S01]  /*5de0*/  @P3 STG.E.U16 desc[UR38][R8.64+0xb2], R71 ;  /* 0x0000b24708003986 */ /* 0x000fe2000c101526 */
[----:B------:R-:W-:-:S02]  /*5df0*/  ISETP.GT.AND P2, PT, R3, 0x8, P0 ;  /* 0x000000080300780c */ /* 0x000fc40000744270 */
[C---:B------:R-:W-:Y:S01]  /*5e00*/  ISETP.GT.AND P0, PT, R4.reuse, 0x69, PT ;  /* 0x000000690400780c */ /* 0x040fe20003f04270 */
[----:B------:R-:W-:Y:S01]  /*5e10*/  @P4 STG.E.U16 desc[UR38][R6.64+0xc0], R72 ;  /* 0x0000c04806004986 */ /* 0x000fe2000c101526 */
[----:B------:R-:W-:Y:S02]  /*5e20*/  ISETP.GT.AND P4, PT, R4, 0x68, PT ;  /* 0x000000680400780c */ /* 0x000fe40003f84270 */
[----:B------:R-:W-:Y:S01]  /*5e30*/  F2FP.F16.F32.PACK_AB R74, RZ, R74 ;  /* 0x0000004aff4a723e */ /* 0x000fe200000000ff */
[----:B------:R-:W-:Y:S01]  /*5e40*/  @P5 STG.E.U16 desc[UR38][R6.64+0xc2], R73 ;  /* 0x0000c24906005986 */ /* 0x000fe2000c101526 */
[C---:B------:R-:W-:Y:S02]  /*5e50*/  ISETP.GT.AND P5, PT, R3.reuse, RZ, P4 ;  /* 0x000000ff0300720c */ /* 0x040fe400027a4270 */
[----:B------:R-:W-:Y:S01]  /*5e60*/  ISETP.GT.AND P3, PT, R3, RZ, P0 ;  /* 0x000000ff0300720c */ /* 0x000fe20000764270 */
[----:B------:R-:W-:Y:S01]  /*5e70*/  @P1 STG.E.U16 desc[UR38][R8.64+0xc0], R74 ;  /* 0x0000c04a08001986 */ /* 0x000fe2000c101526 */
[----:B------:R-:W-:-:S02]  /*5e80*/  F2FP.F16.F32.PACK_AB R75, RZ, R75 ;  /* 0x0000004bff4b723e */ /* 0x000fc400000000ff */
[----:B------:R-:W-:Y:S02]  /*5e90*/  F2FP.F16.F32.PACK_AB R76, RZ, R76 ;  /* 0x0000004cff4c723e */ /* 0x000fe400000000ff */
[C---:B------:R-:W-:Y:S01]  /*5ea0*/  ISETP.GT.AND P4, PT, R3.reuse, 0x8, P4 ;  /* 0x000000080300780c */ /* 0x040fe20002784270 */
[----:B------:R-:W-:Y:S01]  /*5eb0*/  @P2 STG.E.U16 desc[UR38][R8.64+0xc2], R75 ;  /* 0x0000c24b08002986 */ /* 0x000fe2000c101526 */
[----:B------:R-:W-:Y:S02]  /*5ec0*/  F2FP.F16.F32.PACK_AB R77, RZ, R77 ;  /* 0x0000004dff4d723e */ /* 0x000fe400000000ff */
[C---:B------:R-:W-:Y:S01]  /*5ed0*/  ISETP.GT.AND P2, PT, R4.reuse, 0x71, PT ;  /* 0x000000710400780c */ /* 0x040fe20003f44270 */
[----:B------:R-:W-:Y:S01]  /*5ee0*/  @P5 STG.E.U16 desc[UR38][R6.64+0xd0], R76 ;  /* 0x0000d04c06005986 */ /* 0x000fe2000c101526 */
[----:B------:R-:W-:Y:S02]  /*5ef0*/  ISETP.GT.AND P5, PT, R3, 0x8, P0 ;  /* 0x000000080300780c */ /* 0x000fe400007a4270 */
[C---:B------:R-:W-:Y:S01]  /*5f00*/  ISETP.GT.AND P1, PT, R4.reuse, 0x78, PT ;  /* 0x000000780400780c */ /* 0x040fe20003f24270 */
[----:B------:R-:W-:Y:S01]  /*5f10*/  @P3 STG.E.U16 desc[UR38][R6.64+0xd2], R77 ;  /* 0x0000d24d06003986 */ /* 0x000fe2000c101526 */
[----:B------:R-:W-:-:S02]  /*5f20*/  ISETP.GT.AND P3, PT, R4, 0x70, PT ;  /* 0x000000700400780c */ /* 0x000fc40003f64270 */
[----:B------:R-:W-:Y:S01]  /*5f30*/  ISETP.GT.AND P0, PT, R4, 0x79, PT ;  /* 0x000000790400780c */ /* 0x000fe20003f04270 */
[----:B------:R-:W-:Y:S01]  /*5f40*/  @P4 IMAD.MOV.U32 R4, RZ, RZ, R8 ;  /* 0x000000ffff044224 */ /* 0x000fe200078e0008 */
[----:B------:R-:W-:Y:S01]  /*5f50*/  F2FP.F16.F32.PACK_AB R78, RZ, R78 ;  /* 0x0000004eff4e723e */ /* 0x000fe200000000ff */
[----:B------:R-:W-:Y:S01]  /*5f60*/  @P4 IMAD.MOV.U32 R5, RZ, RZ, R9 ;  /* 0x000000ffff054224 */ /* 0x000fe200078e0009 */
[----:B------:R-:W-:Y:S02]  /*5f70*/  F2FP.F16.F32.PACK_AB R79, RZ, R79 ;  /* 0x0000004fff4f723e */ /* 0x000fe400000000ff */
[----:B------:R-:W-:Y:S02]  /*5f80*/  F2FP.F16.F32.PACK_AB R80, RZ, R80 ;  /* 0x00000050ff50723e */ /* 0x000fe400000000ff */
[----:B------:R0:W-:Y:S01]  /*5f90*/  @P4 STG.E.U16 desc[UR38][R4.64+0xd0], R78 ;  /* 0x0000d04e04004986 */ /* 0x0001e2000c101526 */
[----:B------:R-:W-:Y:S02]  /*5fa0*/  ISETP.GT.AND P4, PT, R3, RZ, P2 ;  /* 0x000000ff0300720c */ /* 0x000fe40001784270 */
[----:B------:R-:W-:-:S02]  /*5fb0*/  F2FP.F16.F32.PACK_AB R81, RZ, R81 ;  /* 0x00000051ff51723e */ /* 0x000fc400000000ff */
[----:B------:R-:W-:Y:S02]  /*5fc0*/  ISETP.GT.AND P2, PT, R3, 0x8, P2 ;  /* 0x000000080300780c */ /* 0x000fe40001744270 */
[----:B------:R-:W-:Y:S02]  /*5fd0*/  F2FP.F16.F32.PACK_AB R82, RZ, R82 ;  /* 0x00000052ff52723e */ /* 0x000fe400000000ff */
[----:B------:R-:W-:Y:S02]  /*5fe0*/  F2FP.F16.F32.PACK_AB R83, RZ, R83 ;  /* 0x00000053ff53723e */ /* 0x000fe400000000ff */
[----:B------:R-:W-:Y:S01]  /*5ff0*/  F2FP.F16.F32.PACK_AB R84, RZ, R84 ;  /* 0x00000054ff54723e */ /* 0x000fe200000000ff */
[----:B0-----:R-:W-:Y:S01]  /*6000*/  @P5 IMAD.MOV.U32 R4, RZ, RZ, R8 ;  /* 0x000000ffff045224 */ /* 0x001fe200078e0008 */
[----:B------:R-:W-:Y:S01]  /*6010*/  F2FP.F16.F32.PACK_AB R85, RZ, R85 ;  /* 0x00000055ff55723e */ /* 0x000fe200000000ff */
[----:B------:R-:W-:Y:S01]  /*6020*/  @P5 IMAD.MOV.U32 R5, RZ, RZ, R9 ;  /* 0x000000ffff055224 */ /* 0x000fe200078e0009 */
[----:B------:R-:W-:-:S02]  /*6030*/  F2FP.F16.F32.PACK_AB R86, RZ, R86 ;  /* 0x00000056ff56723e */ /* 0x000fc400000000ff */
[----:B------:R-:W-:Y:S02]  /*6040*/  F2FP.F16.F32.PACK_AB R87, RZ, R87 ;  /* 0x00000057ff57723e */ /* 0x000fe400000000ff */
[----:B------:R0:W-:Y:S01]  /*6050*/  @P5 STG.E.U16 desc[UR38][R4.64+0xd2], R79 ;  /* 0x0000d24f04005986 */ /* 0x0001e2000c101526 */
[C---:B------:R-:W-:Y:S02]  /*6060*/  ISETP.GT.AND P5, PT, R3.reuse, RZ, P3 ;  /* 0x000000ff0300720c */ /* 0x040fe40001fa4270 */
[----:B------:R-:W-:-:S11]  /*6070*/  ISETP.GT.AND P3, PT, R3, 0x8, P3 ;  /* 0x000000080300780c */ /* 0x000fd60001f64270 */
[----:B0-----:R-:W-:Y:S02]  /*6080*/  @P5 IMAD.MOV.U32 R4, RZ, RZ, R6 ;  /* 0x000000ffff045224 */ /* 0x001fe400078e0006 */
[----:B------:R-:W-:-:S05]  /*6090*/  @P5 IMAD.MOV.U32 R5, RZ, RZ, R7 ;  /* 0x000000ffff055224 */ /* 0x000fca00078e0007 */
[----:B------:R0:W-:Y:S01]  /*60a0*/  @P5 STG.E.U16 desc[UR38][R4.64+0xe0], R80 ;  /* 0x0000e05004005986 */ /* 0x0001e2000c101526 */
[C---:B------:R-:W-:Y:S02]  /*60b0*/  ISETP.GT.AND P5, PT, R3.reuse, RZ, P0 ;  /* 0x000000ff0300720c */ /* 0x040fe400007a4270 */
[----:B------:R-:W-:Y:S01]  /*60c0*/  ISETP.GT.AND P0, PT, R3, 0x8, P0 ;  /* 0x000000080300780c */ /* 0x000fe20000704270 */
[----:B0-----:R-:W-:Y:S02]  /*60d0*/  @P4 IMAD.MOV.U32 R4, RZ, RZ, R6 ;  /* 0x000000ffff044224 */ /* 0x001fe400078e0006 */
[----:B------:R-:W-:-:S05]  /*60e0*/  @P4 IMAD.MOV.U32 R5, RZ, RZ, R7 ;  /* 0x000000ffff054224 */ /* 0x000fca00078e0007 */
[----:B------:R0:W-:Y:S01]  /*60f0*/  @P4 STG.E.U16 desc[UR38][R4.64+0xe2], R81 ;  /* 0x0000e25104004986 */ /* 0x0001e2000c101526 */
[C---:B------:R-:W-:Y:S02]  /*6100*/  ISETP.GT.AND P4, PT, R3.reuse, RZ, P1 ;  /* 0x000000ff0300720c */ /* 0x040fe40000f84270 */
[----:B------:R-:W-:Y:S01]  /*6110*/  ISETP.GT.AND P1, PT, R3, 0x8, P1 ;  /* 0x000000080300780c */ /* 0x000fe20000f24270 */
[----:B0-----:R-:W-:Y:S02]  /*6120*/  @P3 IMAD.MOV.U32 R4, RZ, RZ, R8 ;  /* 0x000000ffff043224 */ /* 0x001fe400078e0008 */
[----:B------:R-:W-:-:S05]  /*6130*/  @P3 IMAD.MOV.U32 R5, RZ, RZ, R9 ;  /* 0x000000ffff053224 */ /* 0x000fca00078e0009 */
[----:B------:R0:W-:Y:S02]  /*6140*/  @P3 STG.E.U16 desc[UR38][R4.64+0xe0], R82 ;  /* 0x0000e05204003986 */ /* 0x0001e4000c101526 */
[----:B0-----:R-:W-:Y:S02]  /*6150*/  @P2 IMAD.MOV.U32 R4, RZ, RZ, R8 ;  /* 0x000000ffff042224 */ /* 0x001fe400078e0008 */
[----:B------:R-:W-:-:S05]  /*6160*/  @P2 IMAD.MOV.U32 R5, RZ, RZ, R9 ;  /* 0x000000ffff052224 */ /* 0x000fca00078e0009 */
[----:B------:R0:W-:Y:S02]  /*6170*/  @P2 STG.E.U16 desc[UR38][R4.64+0xe2], R83 ;  /* 0x0000e25304002986 */ /* 0x0001e4000c101526 */
[----:B0-----:R-:W-:Y:S02]  /*6180*/  @P4 IMAD.MOV.U32 R4, RZ, RZ, R6 ;  /* 0x000000ffff044224 */ /* 0x001fe400078e0006 */
[----:B------:R-:W-:-:S05]  /*6190*/  @P4 IMAD.MOV.U32 R5, RZ, RZ, R7 ;  /* 0x000000ffff054224 */ /* 0x000fca00078e0007 */
[----:B------:R0:W-:Y:S04]  /*61a0*/  @P4 STG.E.U16 desc[UR38][R4.64+0xf0], R84 ;  /* 0x0000f05404004986 */ /* 0x0001e8000c101526 */
[----:B------:R1:W-:Y:S01]  /*61b0*/  @P5 STG.E.U16 desc[UR38][R6.64+0xf2], R85 ;  /* 0x0000f25506005986 */ /* 0x0003e2000c101526 */
[----:B0-----:R-:W-:Y:S02]  /*61c0*/  @P1 IMAD.MOV.U32 R4, RZ, RZ, R8 ;  /* 0x000000ffff041224 */ /* 0x001fe400078e0008 */
[----:B------:R-:W-:-:S05]  /*61d0*/  @P1 IMAD.MOV.U32 R5, RZ, RZ, R9 ;  /* 0x000000ffff051224 */ /* 0x000fca00078e0009 */
[----:B------:R1:W-:Y:S04]  /*61e0*/  @P1 STG.E.U16 desc[UR38][R4.64+0xf0], R86 ;  /* 0x0000f05604001986 */ /* 0x0003e8000c101526 */
[----:B------:R1:W-:Y:S02]  /*61f0*/  @P0 STG.E.U16 desc[UR38][R8.64+0xf2], R87 ;  /* 0x0000f25708000986 */ /* 0x0003e4000c101526 */
.L_x_158:
[----:B------:R-:W-:Y:S05]  /*6200*/  BSYNC B0 ;  /* 0x0000000000007941 */ /* 0x000fea0003800000 */
.L_x_32:
[----:B------:R-:W-:Y:S01]  /*6210*/  IADD3 R16, P0, R16, UR36, RZ ;  /* 0x0000002410107c10 */ /* 0x000fe2000ff1e0ff */
[----:B------:R-:W-:Y:S01]  /*6220*/  ULDC.64 UR4, c[0x0][0x650] ;  /* 0x0001940000047ab9 */ /* 0x000fe20000000a00 */
[----:B------:R-:W-:Y:S01]  /*6230*/  PRMT R3, RZ, 0x7610, R3 ;  /* 0x00007610ff037816 */ /* 0x000fe20000000003 */
[----:B------:R-:W-:Y:S01]  /*6240*/  IMAD.MOV.U32 R100, RZ, RZ, -0x1 ;  /* 0xffffffffff647424 */ /* 0x000fe200078e00ff */
[----:B------:R-:W-:Y:S01]  /*6250*/  IADD3.X R17, R17, UR42, RZ, P0, !PT ;  /* 0x0000002a11117c10 */ /* 0x000fe200087fe4ff */
[----:B------:R-:W-:Y:S01]  /*6260*/  IMAD.MOV.U32 R101, RZ, RZ, -0x1 ;  /* 0xffffffffff657424 */ /* 0x000fe200078e00ff */
[----:B------:R-:W-:-:S04]  /*6270*/  ISETP.GE.U32.AND P0, PT, R16, UR4, PT ;  /* 0x0000000410007c0c */ /* 0x000fc8000bf06070 */
[----:B------:R-:W-:-:S13]  /*6280*/  ISETP.GE.U32.AND.EX P0, PT, R17, UR5, PT, P0 ;  /* 0x0000000511007c0c */ /* 0x000fda000bf06100 */
[----:B------:R-:W-:Y:S05]  /*6290*/  @P0 BRA `(.L_x_159) ;  /* 0x00000004004c0947 */ /* 0x000fea0003800000 */
[----:B------:R-:W0:Y:S01]  /*62a0*/  LDC.64 R10, c[0x0][0x628] ;  /* 0x00018a00ff0a7b82 */ /* 0x000e220000000a00 */
[----:B---3--:R-:W3:Y:S01]  /*62b0*/  S2R R12, SR_CTAID.X ;  /* 0x00000000000c7919 */ /* 0x008ee20000002500 */
[----:B-12-4-:R-:W-:Y:S02]  /*62c0*/  IMAD.MOV.U32 R8, RZ, RZ, R16 ;  /* 0x000000ffff087224 */ /* 0x016fe400078e0010 */
[----:B------:R-:W-:Y:S01]  /*62d0*/  IMAD.MOV.U32 R9, RZ, RZ, R17 ;  /* 0x000000ffff097224 */ /* 0x000fe200078e0011 */
[----:B------:R-:W1:Y:S03]  /*62e0*/  S2R R20, SR_CTAID.Y ;  /* 0x0000000000147919 */ /* 0x000e660000002600 */
[----:B------:R-:W2:Y:S08]  /*62f0*/  LDC R0, c[0x0][0x630] ;  /* 0x00018c00ff007b82 */ /* 0x000eb00000000800 */
[----:B------:R-:W4:Y:S01]  /*6300*/  LDC.64 R14, c[0x0][0x620] ;  /* 0x00018800ff0e7b82 */ /* 0x000f220000000a00 */
[----:B0-----:R-:W-:-:S04]  /*6310*/  ISETP.NE.U32.AND P0, PT, R10, RZ, PT ;  /* 0x000000ff0a00720c */ /* 0x001fc80003f05070 */
[----:B------:R-:W-:-:S13]  /*6320*/  ISETP.NE.AND.EX P0, PT, R11, RZ, PT, P0 ;  /* 0x000000ff0b00720c */ /* 0x000fda0003f05300 */
[----:B-1234-:R-:W-:Y:S05]  /*6330*/  @!P0 BRA `(.L_x_160) ;  /* 0x0000000000288947 */ /* 0x01efea0003800000 */
        /* <DEDUP_REMOVED lines=10> */
.L_x_160:
[-CC-:B------:R-:W-:Y:S01]  /*63e0*/  SHF.R.U64 R101, R8, R0.reuse, R9.reuse ;  /* 0x0000000008657219 */ /* 0x180fe20000001209 */
[----:B------:R-:W0:Y:S01]  /*63f0*/  LDC.64 R26, c[0x0][0x640] ;  /* 0x00019000ff1a7b82 */ /* 0x000e220000000a00 */
[----:B------:R-:W-:Y:S01]  /*6400*/  SHF.R.U32.HI R0, RZ, R0, R9 ;  /* 0x00000000ff007219 */ /* 0x000fe20000011609 */
[----:B------:R-:W-:Y:S01]  /*6410*/  ULDC UR4, c[0x0][0x150] ;  /* 0x0000540000047ab9 */ /* 0x000fe20000000800 */
[----:B------:R-:W-:Y:S02]  /*6420*/  IADD3 R3, P0, RZ, -R101, RZ ;  /* 0x80000065ff037210 */ /* 0x000fe40007f1e0ff */
[----:B------:R-:W-:-:S03]  /*6430*/  I2FP.F32.U32 R7, R12 ;  /* 0x0000000c00077245 */ /* 0x000fc60000201000 */
[----:B------:R-:W1:Y:S01]  /*6440*/  LDC R6, c[0x0][0x618] ;  /* 0x00018600ff067b82 */ /* 0x000e620000000800 */
[----:B------:R-:W-:Y:S02]  /*6450*/  IMAD.X R5, RZ, RZ, ~R0, P0 ;  /* 0x000000ffff057224 */ /* 0x000fe400000e0e00 */
[----:B------:R-:W-:Y:S01]  /*6460*/  FMUL R7, R7, UR4 ;  /* 0x0000000407077c20 */ /* 0x000fe20008400000 */
[----:B------:R-:W-:Y:S01]  /*6470*/  ULDC UR4, c[0x0][0x154] ;  /* 0x0000550000047ab9 */ /* 0x000fe20000000800 */
[-C--:B------:R-:W-:Y:S02]  /*6480*/  IMAD R0, R5, R14.reuse, RZ ;  /* 0x0000000e05007224 */ /* 0x080fe400078e02ff */
[C---:B------:R-:W-:Y:S01]  /*6490*/  IMAD.WIDE.U32 R4, R3.reuse, R14, R16 ;  /* 0x0000000e03047225 */ /* 0x040fe200078e0010 */
[----:B------:R-:W2:Y:S01]  /*64a0*/  LDC R8, c[0x0][0x608] ;  /* 0x00018200ff087b82 */ /* 0x000ea20000000800 */
[----:B------:R-:W3:Y:S02]  /*64b0*/  F2I.U32.TRUNC.NTZ R7, R7 ;  /* 0x0000000700077305 */ /* 0x000ee4000020f000 */
[----:B------:R-:W-:Y:S01]  /*64c0*/  IMAD R3, R3, R15, R0 ;  /* 0x0000000f03037224 */ /* 0x000fe200078e0200 */
[----:B------:R-:W-:-:S03]  /*64d0*/  I2FP.F32.U32 R0, R20 ;  /* 0x0000001400007245 */ /* 0x000fc60000201000 */
[----:B------:R-:W-:Y:S01]  /*64e0*/  IMAD.IADD R3, R5, 0x1, R3 ;  /* 0x0000000105037824 */ /* 0x000fe200078e0203 */
[----:B------:R-:W4:Y:S01]  /*64f0*/  LDC R11, c[0x0][0x658] ;  /* 0x00019600ff0b7b82 */ /* 0x000f220000000800 */
[----:B0-----:R-:W-:-:S04]  /*6500*/  ISETP.NE.U32.AND P0, PT, R26, RZ, PT ;  /* 0x000000ff1a00720c */ /* 0x001fc80003f05070 */
[----:B------:R-:W-:-:S03]  /*6510*/  ISETP.NE.AND.EX P0, PT, R27, RZ, PT, P0 ;  /* 0x000000ff1b00720c */ /* 0x000fc60003f05300 */
[----:B------:R-:W0:Y:S01]  /*6520*/  LDC R9, c[0x0][0x144] ;  /* 0x00005100ff097b82 */ /* 0x000e220000000800 */
[-C--:B-1----:R-:W-:Y:S01]  /*6530*/  SHF.R.U64 R10, R4, R6.reuse, R3 ;  /* 0x00000006040a7219 */ /* 0x082fe20000001203 */
[----:B---3--:R-:W-:Y:S01]  /*6540*/  IMAD.MOV R7, RZ, RZ, -R7 ;  /* 0x000000ffff077224 */ /* 0x008fe200078e0a07 */
[----:B------:R-:W-:Y:S01]  /*6550*/  SHF.R.U32.HI R3, RZ, R6, R3 ;  /* 0x00000006ff037219 */ /* 0x000fe20000011603 */
[----:B------:R-:W-:-:S04]  /*6560*/  FMUL R6, R0, UR4 ;  /* 0x0000000400067c20 */ /* 0x000fc80008400000 */
[----:B------:R-:W1:Y:S01]  /*6570*/  LDC R21, c[0x0][0x148] ;  /* 0x00005200ff157b82 */ /* 0x000e620000000800 */
[----:B------:R3:W0:Y:S01]  /*6580*/  F2I.U32.TRUNC.NTZ R14, R6 ;  /* 0x00000006000e7305 */ /* 0x000622000020f000 */
[-CC-:B--2---:R-:W-:Y:S02]  /*6590*/  SHF.R.U64 R13, R10, R8.reuse, R3.reuse ;  /* 0x000000080a0d7219 */ /* 0x184fe40000001203 */
[----:B------:R-:W-:-:S04]  /*65a0*/  SHF.R.U32.HI R0, RZ, R8, R3 ;  /* 0x00000008ff007219 */ /* 0x000fc80000011603 */
[----:B-----5:R-:W2:Y:S01]  /*65b0*/  LDC R24, c[0x0][0x648] ;  /* 0x00019200ff187b82 */ /* 0x020ea20000000800 */
[-CC-:B----4-:R-:W-:Y:S02]  /*65c0*/  SHF.R.U64 R15, R13, R11.reuse, R0.reuse ;  /* 0x0000000b0d0f7219 */ /* 0x190fe40000001200 */
[----:B------:R-:W-:-:S03]  /*65d0*/  SHF.R.U32.HI R5, RZ, R11, R0 ;  /* 0x0000000bff057219 */ /* 0x000fc60000011600 */
[----:B------:R-:W-:Y:S02]  /*65e0*/  IMAD.MOV.U32 R4, RZ, RZ, R15 ;  /* 0x000000ffff047224 */ /* 0x000fe400078e000f */
[----:B------:R-:W4:Y:S01]  /*65f0*/  LDC R28, c[0x0][0x638] ;  /* 0x00018e00ff1c7b82 */ /* 0x000f220000000800 */
[----:B0-----:R-:W-:-:S07]  /*6600*/  IMAD R25, R9, R7, R12 ;  /* 0x0000000709197224 */ /* 0x001fce00078e020c */
[----:B------:R-:W0:Y:S08]  /*6610*/  LDC R29, c[0x0][0x610] ;  /* 0x00018400ff1d7b82 */ /* 0x000e300000000800 */
[----:B------:R-:W0:Y:S01]  /*6620*/  LDC R30, c[0x0][0x600] ;  /* 0x00018000ff1e7b82 */ /* 0x000e220000000800 */
[----:B-123--:R-:W-:Y:S05]  /*6630*/  @!P0 BRA `(.L_x_161) ;  /* 0x0000000000288947 */ /* 0x00efea0003800000 */
[----:B------:R-:W1:Y:S02]  /*6640*/  LDC R0, c[0x0][0x64c] ;  /* 0x00019300ff007b82 */ /* 0x000e640000000800 */
[----:B-1----:R-:W-:-:S05]  /*6650*/  IADD3 R3, P0, R15, R0, RZ ;  /* 0x000000000f037210 */ /* 0x002fca0007f1e0ff */
        /* <DEDUP_REMOVED lines=8> */
.L_x_161:
[----:B------:R-:W-:Y:S01]  /*66e0*/  ISETP.NE.AND P0, PT, R2, 0x1, PT ;  /* 0x000000010200780c */ /* 0x000fe20003f05270 */
[----:B------:R-:W-:Y:S01]  /*66f0*/  IMAD.MOV R14, RZ, RZ, -R14 ;  /* 0x000000ffff0e7224 */ /* 0x000fe200078e0a0e */
[----:B------:R-:W-:Y:S02]  /*6700*/  SHF.R.U64 R3, R4, R24, R5 ;  /* 0x0000001804037219 */ /* 0x000fe40000001205 */
[----:B------:R-:W-:Y:S02]  /*6710*/  LOP3.LUT R0, R13, R98, RZ, 0xc0, !PT ;  /* 0x000000620d007212 */ /* 0x000fe400078ec0ff */
[----:B------:R-:W-:Y:S01]  /*6720*/  LOP3.LUT R10, R10, R97, RZ, 0xc0, !PT ;  /* 0x000000610a0a7212 */ /* 0x000fe200078ec0ff */
[----:B------:R-:W-:Y:S02]  /*6730*/  IMAD.MOV R4, RZ, RZ, -R3 ;  /* 0x000000ffff047224 */ /* 0x000fe400078e0a03 */
[----:B------:R-:W-:Y:S02]  /*6740*/  IMAD R0, R93, R3, R0 ;  /* 0x000000035d007224 */ /* 0x000fe400078e0200 */
[----:B----4-:R-:W-:-:S02]  /*6750*/  IMAD R3, R4, R28, R15 ;  /* 0x0000001c04037224 */ /* 0x010fc400078e020f */
[----:B------:R-:W-:Y:S02]  /*6760*/  @P0 IMAD R25, R21, R14, R20 ;  /* 0x0000000e15190224 */ /* 0x000fe400078e0214 */
[----:B0-----:R-:W-:Y:S02]  /*6770*/  IMAD R5, R3, R30, R10 ;  /* 0x0000001e03057224 */ /* 0x001fe400078e020a */
[----:B------:R-:W-:Y:S02]  /*6780*/  IMAD R0, R0, R29, R25 ;  /* 0x0000001d00007224 */ /* 0x000fe400078e0219 */
[----:B------:R-:W-:-:S03]  /*6790*/  IMAD.MOV.U32 R4, RZ, RZ, 0x1 ;  /* 0x00000001ff047424 */ /* 0x000fc600078e00ff */
[----:B------:R-:W-:Y:S02]  /*67a0*/  SEL R100, R5, R0, !P0 ;  /* 0x0000000005647207 */ /* 0x000fe40004000000 */
[----:B------:R-:W-:Y:S02]  /*67b0*/  PRMT R3, R4, 0x7610, R3 ;  /* 0x0000761004037816 */ /* 0x000fe40000000003 */
[----:B------:R-:W-:-:S07]  /*67c0*/  SEL R0, R0, R5, !P0 ;  /* 0x0000000500007207 */ /* 0x000fce0004000000 */
.L_x_159:
[----:B------:R-:W-:Y:S01]  /*67d0*/  LOP3.LUT P0, RZ, R3, 0xff, RZ, 0xc0, !PT ;  /* 0x000000ff03ff7812 */ /* 0x000fe2000780c0ff */
[----:B------:R-:W-:Y:S01]  /*67e0*/  UIMAD.WIDE.U32 UR4, UR41, -0x55555555, URZ ;  /* 0xaaaaaaab290478a5 */ /* 0x000fe2000f8e003f */
[----:B------:R-:W-:-:S03]  /*67f0*/  IMAD.MOV.U32 R103, RZ, RZ, R0 ;  /* 0x000000ffff677224 */ /* 0x000fc600078e0000 */
[----:B------:R-:W-:-:S04]  /*6800*/  USHF.R.U32.HI UR4, URZ, 0x1, UR5 ;  /* 0x000000013f047899 */ /* 0x000fc80008011605 */
[----:B------:R-:W-:-:S04]  /*6810*/  UIMAD UR41, UR4, -0x3, UR41 ;  /* 0xfffffffd042978a4 */ /* 0x000fc8000f8e0229 */
[----:B------:R-:W-:Y:S08]  /*6820*/  @P0 BRA `(.L_x_162) ;  /* 0xffffffac000c0947 */ /* 0x000ff0000383ffff */
[----:B------:R-:W-:Y:S05]  /*6830*/  EXIT ;  /* 0x000000000000794d */ /* 0x000fea0003800000 */
.L_x_7:
        /* <DEDUP_REMOVED lines=26> */
.L_x_164:
[----:B------:R-:W0:Y:S01]  /*69e0*/  LDC.64 R28, c[0x0][0x640] ;  /* 0x00019000ff1c7b82 */ /* 0x000e220000000a00 */
[-CC-:B------:R-:W-:Y:S01]  /*69f0*/  SHF.R.U64 R22, R14, R6.reuse, R15.reuse ;  /* 0x000000060e167219 */ /* 0x180fe2000000120f */
[----:B------:R-:W-:Y:S01]  /*6a00*/  IMAD.MOV.U32 R30, RZ, RZ, 0x1 ;  /* 0x00000001ff1e7424 */ /* 0x000fe200078e00ff */
[----:B------:R-:W-:Y:S02]  /*6a10*/  SHF.R.U32.HI R6, RZ, R6, R15 ;  /* 0x00000006ff067219 */ /* 0x000fe4000001160f */
[----:B------:R-:W-:-:S03]  /*6a20*/  IADD3 R13, P0, RZ, -R22, RZ ;  /* 0x80000016ff0d7210 */ /* 0x000fc60007f1e0ff */
[----:B------:R-:W1:Y:S02]  /*6a30*/  LDC R12, c[0x0][0x618] ;  /* 0x00018600ff0c7b82 */ /* 0x000e640000000800 */
[----:B------:R-:W-:-:S04]  /*6a40*/  IMAD.X R11, RZ, RZ, ~R6, P0 ;  /* 0x000000ffff0b7224 */ /* 0x000fc800000e0e06 */
[-C--:B------:R-:W-:Y:S02]  /*6a50*/  IMAD R6, R11, R24.reuse, RZ ;  /* 0x000000180b067224 */ /* 0x080fe400078e02ff */
[----:B------:R-:W2:Y:S01]  /*6a60*/  LDC R14, c[0x0][0x608] ;  /* 0x00018200ff0e7b82 */ /* 0x000ea20000000800 */
[----:B------:R-:W-:-:S04]  /*6a70*/  IMAD.WIDE.U32 R10, R13, R24, R16 ;  /* 0x000000180d0a7225 */ /* 0x000fc800078e0010 */
[----:B------:R-:W-:-:S03]  /*6a80*/  IMAD R13, R13, R25, R6 ;  /* 0x000000190d0d7224 */ /* 0x000fc600078e0206 */
[----:B------:R-:W3:Y:S01]  /*6a90*/  LDC R27, c[0x0][0x658] ;  /* 0x00019600ff1b7b82 */ /* 0x000ee20000000800 */
[----:B------:R-:W-:Y:S01]  /*6aa0*/  IMAD.IADD R11, R11, 0x1, R13 ;  /* 0x000000010b0b7824 */ /* 0x000fe200078e020d */
[----:B0-----:R-:W-:-:S04]  /*6ab0*/  ISETP.NE.U32.AND P0, PT, R28, RZ, PT ;  /* 0x000000ff1c00720c */ /* 0x001fc80003f05070 */
[----:B------:R-:W-:Y:S02]  /*6ac0*/  ISETP.NE.AND.EX P0, PT, R29, RZ, PT, P0 ;  /* 0x000000ff1d00720c */ /* 0x000fe40003f05300 */
[----:B------:R-:W0:Y:S01]  /*6ad0*/  LDC R20, c[0x0][0x600] ;  /* 0x00018000ff147b82 */ /* 0x000e220000000800 */
[-CC-:B-1----:R-:W-:Y:S01]  /*6ae0*/  SHF.R.U64 R8, R10, R12.reuse, R11.reuse ;  /* 0x0000000c0a087219 */ /* 0x182fe2000000120b */
[----:B------:R-:W-:Y:S01]  /*6af0*/  IMAD.MOV.U32 R10, RZ, RZ, -0x1 ;  /* 0xffffffffff0a7424 */ /* 0x000fe200078e00ff */
[----:B------:R-:W-:-:S05]  /*6b00*/  SHF.R.U32.HI R11, RZ, R12, R11 ;  /* 0x0000000cff0b7219 */ /* 0x000fca000001160b */
[----:B------:R-:W1:Y:S01]  /*6b10*/  LDC R24, c[0x0][0x648] ;  /* 0x00019200ff187b82 */ /* 0x000e620000000800 */
[-CC-:B--2---:R-:W-:Y:S02]  /*6b20*/  SHF.R.U64 R21, R8, R14.reuse, R11.reuse ;  /* 0x0000000e08157219 */ /* 0x184fe4000000120b */
[----:B------:R-:W-:-:S05]  /*6b30*/  SHF.R.U32.HI R6, RZ, R14, R11 ;  /* 0x0000000eff067219 */ /* 0x000fca000001160b */
[----:B------:R-:W2:Y:S01]  /*6b40*/  LDC R26, c[0x0][0x638] ;  /* 0x00018e00ff1a7b82 */ /* 0x000ea20000000800 */
[-C--:B---3--:R-:W-:Y:S02]  /*6b50*/  SHF.L.U32 R10, R10, R27.reuse, RZ ;  /* 0x0000001b0a0a7219 */ /* 0x088fe400000006ff */
[-CC-:B------:R-:W-:Y:S02]  /*6b60*/  SHF.R.U64 R25, R21, R27.reuse, R6.reuse ;  /* 0x0000001b15197219 */ /* 0x180fe40000001206 */
[----:B------:R-:W-:Y:S02]  /*6b70*/  LOP3.LUT R32, RZ, R10, RZ, 0x33, !PT ;  /* 0x0000000aff207212 */ /* 0x000fe400078e33ff */
[----:B------:R-:W-:Y:S01]  /*6b80*/  SHF.R.U32.HI R11, RZ, R27, R6 ;  /* 0x0000001bff0b7219 */ /* 0x000fe20000011606 */
[----:B------:R-:W3:Y:S01]  /*6b90*/  LDC R31, c[0x0][0x610] ;  /* 0x00018400ff1f7b82 */ /* 0x000ee20000000800 */
[----:B------:R-:W-:Y:S01]  /*6ba0*/  IMAD.MOV.U32 R10, RZ, RZ, R25 ;  /* 0x000000ffff0a7224 */ /* 0x000fe200078e0019 */
[----:B------:R-:W-:Y:S06]  /*6bb0*/  @!P0 BRA `(.L_x_165) ;  /* 0x0000000000288947 */ /* 0x000fec0003800000 */
        /* <DEDUP_REMOVED lines=10> */
.L_x_165:
[----:B------:R-:W-:Y:S02]  /*6c60*/  ISETP.NE.AND P0, PT, R2, 0x1, PT ;  /* 0x000000010200780c */ /* 0x000fe40003f05270 */
[----:B-1----:R-:W-:Y:S01]  /*6c70*/  SHF.R.U64 R6, R10, R24, R11 ;  /* 0x000000180a067219 */ /* 0x002fe2000000120b */
[----:B0-----:R-:W-:Y:S01]  /*6c80*/  VIADD R11, R20, 0xffffffff ;  /* 0xffffffff140b7836 */ /* 0x001fe20000000000 */
[----:B------:R-:W-:Y:S02]  /*6c90*/  SHF.L.U32 R30, R30, R27, RZ ;  /* 0x0000001b1e1e7219 */ /* 0x000fe400000006ff */
[----:B------:R-:W-:Y:S01]  /*6ca0*/  LOP3.LUT R5, R21, R32, RZ, 0xc0, !PT ;  /* 0x0000002015057212 */ /* 0x000fe200078ec0ff */
[----:B------:R-:W-:-:S04]  /*6cb0*/  IMAD.MOV R10, RZ, RZ, -R6 ;  /* 0x000000ffff0a7224 */ /* 0x000fc800078e0a06 */
[----:B------:R-:W-:Y:S01]  /*6cc0*/  IMAD R6, R30, R6, R5 ;  /* 0x000000061e067224 */ /* 0x000fe200078e0205 */
[----:B------:R-:W-:Y:S01]  /*6cd0*/  LOP3.LUT R5, R8, R11, RZ, 0xc0, !PT ;  /* 0x0000000b08057212 */ /* 0x000fe200078ec0ff */
[----:B------:R-:W-:Y:S02]  /*6ce0*/  @P0 IMAD R7, R9, R23, R4 ;  /* 0x0000001709070224 */ /* 0x000fe400078e0204 */
[----:B--2---:R-:W-:Y:S02]  /*6cf0*/  IMAD R4, R10, R26, R25 ;  /* 0x0000001a0a047224 */ /* 0x004fe400078e0219 */
[----:B---3--:R-:W-:Y:S02]  /*6d00*/  IMAD R7, R6, R31, R7 ;  /* 0x0000001f06077224 */ /* 0x008fe400078e0207 */
[----:B------:R-:W-:Y:S02]  /*6d10*/  IMAD R4, R4, R20, R5 ;  /* 0x0000001404047224 */ /* 0x000fe400078e0205 */
[----:B------:R-:W-:-:S02]  /*6d20*/  IMAD.MOV.U32 R8, RZ, RZ, 0x1 ;  /* 0x00000001ff087424 */ /* 0x000fc400078e00ff */
[----:B------:R-:W-:Y:S01]  /*6d30*/  IMAD.MOV.U32 R6, RZ, RZ, R22 ;  /* 0x000000ffff067224 */ /* 0x000fe200078e0016 */
[----:B------:R-:W-:Y:S02]  /*6d40*/  SEL R20, R4, R7, !P0 ;  /* 0x0000000704147207 */ /* 0x000fe40004000000 */
[----:B------:R-:W-:-:S07]  /*6d50*/  SEL R21, R7, R4, !P0 ;  /* 0x0000000407157207 */ /* 0x000fce0004000000 */
.L_x_163:
[----:B------:R-:W-:-:S08]  /*6d60*/  NOP ;  /* 0x0000000000007918 */ /* 0x000fd00000000000 */
[----:B------:R-:W0:-:S00]  /*6d70*/  USETMAXREG.DEALLOC.CTAPOOL 0x28 ;  /* 0x00000028000079c8 */ /* 0x000e0000080e0500 */
[----:B0-----:R-:W-:-:S13]  /*6d80*/  ISETP.NE.AND P0, PT, R3, RZ, PT ;  /* 0x000000ff0300720c */ /* 0x001fda0003f05270 */
[----:B------:R-:W-:Y:S05]  /*6d90*/  @P0 EXIT ;  /* 0x000000000000094d */ /* 0x000fea0003800000 */
[----:B------:R-:W-:Y:S01]  /*6da0*/  LOP3.LUT P0, RZ, R8, 0xff, RZ, 0xc0, !PT ;  /* 0x000000ff08ff7812 */ /* 0x000fe2000780c0ff */
[----:B------:R-:W-:Y:S02]  /*6db0*/  IMAD.MOV.U32 R3, RZ, RZ, 0x1 ;  /* 0x00000001ff037424 */ /* 0x000fe400078e00ff */
[----:B------:R-:W-:-:S10]  /*6dc0*/  IMAD.MOV.U32 R8, RZ, RZ, RZ ;  /* 0x000000ffff087224 */ /* 0x000fd400078e00ff */
[----:B------:R-:W-:Y:S05]  /*6dd0*/  @!P0 BRA `(.L_x_166) ;  /* 0x0000000c00508947 */ /* 0x000fea0003800000 */
[----:B------:R-:W0:Y:S01]  /*6de0*/  LDC R3, c[0x0][0x28c] ;  /* 0x0000a300ff037b82 */ /* 0x000e220000000800 */
[----:B------:R-:W1:Y:S01]  /*6df0*/  S2R R13, SR_CgaCtaId ;  /* 0x00000000000d7919 */ /* 0x000e620000008800 */
[----:B------:R-:W-:Y:S01]  /*6e00*/  ULDC UR5, c[0x0][0x658] ;  /* 0x0001960000057ab9 */ /* 0x000fe20000000800 */
[----:B------:R-:W-:Y:S01]  /*6e10*/  UMOV UR6, 0xffffffff ;  /* 0xffffffff00067882 */ /* 0x000fe20000000000 */
[----:B------:R-:W-:Y:S01]  /*6e20*/  BSSY B0, `(.L_x_166) ;  /* 0x00000cf000007945 */ /* 0x000fe20003800000 */
[----:B------:R-:W-:Y:S01]  /*6e30*/  USHF.L.U32 UR6, UR6, UR5, URZ ;  /* 0x0000000506067299 */ /* 0x000fe2000800063f */
[----:B------:R-:W-:Y:S01]  /*6e40*/  IMAD.MOV.U32 R10, RZ, RZ, 0x1 ;  /* 0x00000001ff0a7424 */ /* 0x000fe200078e00ff */
[----:B------:R-:W-:Y:S01]  /*6e50*/  LOP3.LUT R9, R18, 0x2, RZ, 0xfc, !PT ;  /* 0x0000000212097812 */ /* 0x000fe200078efcff */
[----:B------:R-:W-:Y:S01]  /*6e60*/  IMAD.MOV.U32 R8, RZ, RZ, RZ ;  /* 0x000000ffff087224 */ /* 0x000fe200078e00ff */
[----:B------:R-:W-:Y:S01]  /*6e70*/  ULDC UR4, c[0x0][0x600] ;  /* 0x0001800000047ab9 */ /* 0x000fe20000000800 */
[----:B------:R-:W-:Y:S01]  /*6e80*/  UMOV UR7, 0x1 ;  /* 0x0000000100077882 */ /* 0x000fe20000000000 */
[----:B------:R-:W-:-:S02]  /*6e90*/  UIADD3 UR13, UR4, -0x1, URZ ;  /* 0xffffffff040d7890 */ /* 0x000fc4000fffe03f */
[----:B------:R-:W-:Y:S02]  /*6ea0*/  USHF.L.U32 UR15, UR7, UR5, URZ ;  /* 0x00000005070f7299 */ /* 0x000fe4000800063f */
[----:B------:R-:W-:Y:S01]  /*6eb0*/  ULOP3.LUT UR14, URZ, UR6, URZ, 0x33, !UPT ;  /* 0x000000063f0e7292 */ /* 0x000fe2000f8e333f */
[----:B------:R-:W-:Y:S01]  /*6ec0*/  ULDC.64 UR22, c[0x0][0x198] ;  /* 0x0000660000167ab9 */ /* 0x000fe20000000a00 */
[----:B0-----:R-:W-:-:S05]  /*6ed0*/  VIADD R3, R3, 0x3f ;  /* 0x0000003f03037836 */ /* 0x001fca0000000000 */
[----:B------:R-:W-:-:S04]  /*6ee0*/  SHF.R.S32.HI R4, RZ, 0x1f, R3 ;  /* 0x0000001fff047819 */ /* 0x000fc80000011403 */
[----:B------:R-:W-:Y:S01]  /*6ef0*/  LEA.HI R4, R4, R3, RZ, 0x6 ;  /* 0x0000000304047211 */ /* 0x000fe200078f30ff */
[C---:B-1----:R-:W-:Y:S02]  /*6f00*/  IMAD.SHL.U32 R12, R13.reuse, 0x8, RZ ;  /* 0x000000080d0c7824 */ /* 0x042fe400078e00ff */
[----:B------:R-:W-:Y:S01]  /*6f10*/  IMAD.SHL.U32 R13, R13, 0x200, RZ ;  /* 0x000002000d0d7824 */ /* 0x000fe200078e00ff */
[----:B------:R-:W-:Y:S01]  /*6f20*/  SHF.R.S32.HI R11, RZ, 0x6, R4 ;  /* 0x00000006ff0b7819 */ /* 0x000fe20000011404 */
[----:B------:R-:W-:Y:S01]  /*6f30*/  IMAD.MOV.U32 R3, RZ, RZ, 0x1 ;  /* 0x00000001ff037424 */ /* 0x000fe200078e00ff */
[----:B------:R-:W-:Y:S02]  /*6f40*/  LOP3.LUT R12, R12, 0x38, RZ, 0xc0, !PT ;  /* 0x000000380c0c7812 */ /* 0x000fe400078ec0ff */
[----:B------:R-:W-:Y:S01]  /*6f50*/  LOP3.LUT R13, R13, 0xe00, RZ, 0xc0, !PT ;  /* 0x00000e000d0d7812 */ /* 0x000fe200078ec0ff */
[----:B------:R-:W-:-:S07]  /*6f60*/  VIADD R19, R11, 0x1 ;  /* 0x000000010b137836 */ /* 0x000fce0000000000 */
.L_x_177:
[----:B------:R-:W-:-:S03]  /*6f70*/  UMOV UR4, 0xffffffff ;  /* 0xffffffff00047882 */ /* 0x000fc60000000000 */
[----:B------:R-:W-:Y:S05]  /*6f80*/  BRA.DIV UR4, `(.L_x_167) ;  /* 0x0000000e04a87947 */ /* 0x000fea000b800000 */
[----:B------:R-:W-:-:S13]  /*6f90*/  ELECT P6, URZ, PT ;  /* 0x00000000003f782f */ /* 0x000fda00038c0000 */
.L_x_187:
[----:B------:R-:W-:Y:S04]  /*6fa0*/  BSSY B1, `(.L_x_168) ;  /* 0x0000043000017945 */ /* 0x000fe80003800000 */
[----:B------:R-:W-:Y:S05]  /*6fb0*/  @!P6 BRA `(.L_x_169) ;  /* 0x000000040004e947 */ /* 0x000fea0003800000 */
[----:B------:R-:W0:Y:S02]  /*6fc0*/  LDC R4, c[0x0][0x28c] ;  /* 0x0000a300ff047b82 */ /* 0x000e240000000800 */
[----:B0-----:R-:W-:-:S13]  /*6fd0*/  ISETP.GE.AND P0, PT, R4, 0x1, PT ;  /* 0x000000010400780c */ /* 0x001fda0003f06270 */
[----:B------:R-:W-:Y:S05]  /*6fe0*/  @!P0 BRA `(.L_x_169) ;  /* 0x0000000000f88947 */ /* 0x000fea0003800000 */
[----:B------:R-:W-:Y:S02]  /*6ff0*/  IMAD.SHL.U32 R22, R20, 0x80, RZ ;  /* 0x0000008014167824 */ /* 0x000fe400078e00ff */
[----:B------:R-:W-:Y:S02]  /*7000*/  IMAD.SHL.U32 R21, R21, 0x80, RZ ;  /* 0x0000008015157824 */ /* 0x000fe400078e00ff */
[----:B------:R-:W-:Y:S02]  /*7010*/  IMAD.MOV.U32 R25, RZ, RZ, RZ ;  /* 0x000000ffff197224 */ /* 0x000fe400078e00ff */
[----:B------:R-:W-:Y:S02]  /*7020*/  IMAD.MOV.U32 R4, RZ, RZ, R12 ;  /* 0x000000ffff047224 */ /* 0x000fe400078e000c */
[----:B------:R-:W-:Y:S02]  /*7030*/  IMAD.MOV.U32 R5, RZ, RZ, R19 ;  /* 0x000000ffff057224 */ /* 0x000fe400078e0013 */
[----:B------:R-:W-:-:S02]  /*7040*/  IMAD.MOV.U32 R7, RZ, RZ, R3 ;  /* 0x000000ffff077224 */ /* 0x000fc400078e0003 */
[----:B------:R-:W-:Y:S02]  /*7050*/  IMAD.MOV.U32 R14, RZ, RZ, R8 ;  /* 0x000000ffff0e7224 */ /* 0x000fe400078e0008 */
[----:B------:R-:W-:-:S07]  /*7060*/  VIADD R26, R22, 0x40 ;  /* 0x00000040161a7836 */ /* 0x000fce0000000000 */
.L_x_172:
[----:B------:R-:W0:Y:S01]  /*7070*/  S2R R20, SR_CgaCtaId ;  /* 0x0000000000147919 */ /* 0x000e220000008800 */
[----:B------:R-:W-:Y:S02]  /*7080*/  MOV R15, 0x400 ;  /* 0x00000400000f7802 */ /* 0x000fe40000000f00 */
[----:B------:R-:W-:Y:S02]  /*7090*/  ISETP.NE.AND P1, PT, R0, RZ, PT ;  /* 0x000000ff0000720c */ /* 0x000fe40003f25270 */
[----:B0-----:R-:W-:Y:S02]  /*70a0*/  LEA R23, R20, R15, 0x18 ;  /* 0x0000000f14177211 */ /* 0x001fe400078ec0ff */
[----:B------:R-:W-:-:S09]  /*70b0*/  SHF.L.U32 R15, R7, 0x1f, RZ ;  /* 0x0000001f070f7819 */ /* 0x000fd200000006ff */
[----:B------:R-:W0:Y:S01]  /*70c0*/  @!P1 LDC R20, c[0x0][0x500] ;  /* 0x00014000ff149b82 */ /* 0x000e220000000800 */
[----:B------:R-:W-:-:S04]  /*70d0*/  IMAD R24, R14, 0x8, R23 ;  /* 0x000000080e187824 */ /* 0x000fc800078e0217 */
[----:B------:R-:W1:Y:S02]  /*70e0*/  SYNCS.PHASECHK.TRANS64.TRYWAIT P0, [R24+URZ+0x18], R15 ;  /* 0x0000180f180075a7 */ /* 0x000e64000800017f */
[----:B-1----:R-:W-:Y:S05]  /*70f0*/  @!P0 BRA `(.L_x_170) ;  /* 0x0000000c006c8947 */ /* 0x002fea0003800000 */
.L_x_188:
[----:B-1----:R-:W-:Y:S01]  /*7100*/  PRMT R15, R9, 0x9910, RZ ;  /* 0x00009910090f7816 */ /* 0x002fe200000000ff */
[----:B0-----:R0:W-:Y:S03]  /*7110*/  @!P1 SYNCS.ARRIVE.TRANS64 RZ, [R24+URZ], R20 ;  /* 0x0000001418ff99a7 */ /* 0x0011e6000800003f */
[----:B------:R-:W-:-:S13]  /*7120*/  ISETP.NE.AND P0, PT, R15, 0x2, PT ;  /* 0x000000020f00780c */ /* 0x000fda0003f05270 */
[----:B0-----:R-:W-:Y:S05]  /*7130*/  @P0 BRA `(.L_x_171) ;  /* 0x0000000000040947 */ /* 0x001fea0003800000 */
[----:B------:R-:W-:Y:S01]  /*7140*/  BPT.TRAP 0x1 ;  /* 0x000000040000795c */ /* 0x000fe20000300000 */
.L_x_171:
[----:B------:R-:W-:Y:S01]  /*7150*/  IMAD R15, R14, 0x2000, R13 ;  /* 0x000020000e0f7824 */ /* 0x000fe200078e020d */
[----:B------:R-:W-:Y:S01]  /*7160*/  R2UR UR25, R24 ;  /* 0x00000000181972ca */ /* 0x000fe200000e0000 */
[--C-:B------:R-:W-:Y:S01]  /*7170*/  IMAD R20, R14, 0x4000, R23.reuse ;  /* 0x000040000e147824 */ /* 0x100fe200078e0217 */
[----:B------:R-:W-:Y:S01]  /*7180*/  R2UR UR28, R6 ;  /* 0x00000000061c72ca */ /* 0x000fe200000e0000 */
[----:B------:R-:W-:Y:S01]  /*7190*/  IMAD R15, R15, 0x2, R23 ;  /* 0x000000020f0f7824 */ /* 0x000fe200078e0217 */
[----:B------:R-:W-:Y:S01]  /*71a0*/  UIADD3 UR4, UP0, UR22, 0xf0, URZ ;  /* 0x000000f016047890 */ /* 0x000fe2000ff1e03f */
[----:B------:R-:W-:Y:S01]  /*71b0*/  VIADD R5, R5, 0xffffffff ;  /* 0xffffffff05057836 */ /* 0x000fe20000000000 */
[----:B------:R-:W-:Y:S01]  /*71c0*/  R2UR UR24, R20 ;  /* 0x00000000141872ca */ /* 0x000fe200000e0000 */
[----:B------:R-:W-:Y:S01]  /*71d0*/  UIADD3 UR30, UP1, UR22, 0x1f0, URZ ;  /* 0x000001f0161e7890 */ /* 0x000fe2000ff3e03f */
[----:B------:R-:W-:Y:S01]  /*71e0*/  R2UR UR8, R15 ;  /* 0x000000000f0872ca */ /* 0x000fe200000e0000 */
[----:B------:R-:W-:Y:S01]  /*71f0*/  UIADD3.X UR5, URZ, UR23, URZ, UP0, !UPT ;  /* 0x000000173f057290 */ /* 0x000fe200087fe43f */
[----:B------:R-:W-:Y:S01]  /*7200*/  R2UR UR19, R4 ;  /* 0x00000000041372ca */ /* 0x000fe200000e0000 */
[----:B------:R-:W-:Y:S01]  /*7210*/  UIADD3.X UR31, URZ, UR23, URZ, UP1, !UPT ;  /* 0x000000173f1f7290 */ /* 0x000fe20008ffe43f */
[----:B------:R-:W-:Y:S01]  /*7220*/  R2UR UR26, R25 ;  /* 0x00000000191a72ca */ /* 0x000fe200000e0000 */
[----:B------:R-:W-:Y:S01]  /*7230*/  VIADD R14, R14, 0x1 ;  /* 0x000000010e0e7836 */ /* 0x000fe20000000000 */
[----:B------:R-:W-:Y:S01]  /*7240*/  R2UR UR27, R21 ;  /* 0x00000000151b72ca */ /* 0x000fe200000e0000 */
[----:B------:R-:W-:Y:S01]  /*7250*/  UMOV UR6, 0x0 ;  /* 0x0000000000067882 */ /* 0x000fe20000000000 */
[----:B------:R-:W-:Y:S01]  /*7260*/  R2UR UR18, R22 ;  /* 0x00000000161272ca */ /* 0x000fe200000e0000 */
[----:B------:R-:W-:Y:S01]  /*7270*/  UMOV UR7, 0x10000000 ;  /* 0x1000000000077882 */ /* 0x000fe20000000000 */
[----:B------:R-:W-:Y:S01]  /*7280*/  R2UR UR10, R26 ;  /* 0x000000001a0a72ca */ /* 0x000fe200000e0000 */
[----:B------:R-:W-:Y:S01]  /*7290*/  UIADD3 UR24, UR24, 0x100, URZ ;  /* 0x0000010018187890 */ /* 0x000fe2000fffe03f */
[----:B------:R-:W-:Y:S01]  /*72a0*/  ISETP.GT.AND P1, PT, R5, 0x1, PT ;  /* 0x000000010500780c */ /* 0x000fe20003f24270 */
[----:B------:R-:W-:Y:S01]  /*72b0*/  UIADD3 UR16, UR8, 0xc100, URZ ;  /* 0x0000c10008107890 */ /* 0x000fe2000fffe03f */
[----:B------:R-:W-:Y:S01]  /*72c0*/  ISETP.NE.AND P0, PT, R14, 0x3, PT ;  /* 0x000000030e00780c */ /* 0x000fe20003f05270 */
[----:B------:R-:W-:Y:S01]  /*72d0*/  UIADD3 UR8, UR8, 0xe100, URZ ;  /* 0x0000e10008087890 */ /* 0x000fe2000fffe03f */
[----:B------:R-:W-:Y:S01]  /*72e0*/  VIADD R4, R4, 0x40 ;  /* 0x0000004004047836 */ /* 0x000fe20000000000 */
[----:B------:R-:W-:Y:S01]  /*72f0*/  UMOV UR21, 0xff0000 ;  /* 0x00ff000000157882 */ /* 0x000fe20000000000 */
[----:B------:R-:W-:Y:S01]  /*7300*/  UMOV UR17, UR25 ;  /* 0x0000001900117c82 */ /* 0x000fe20008000000 */
[----:B------:R-:W-:Y:S01]  /*7310*/  UMOV UR20, UR28 ;  /* 0x0000001c00147c82 */ /* 0x000fe20008000000 */
[----:B------:R-:W-:Y:S01]  /*7320*/  UMOV UR9, UR25 ;  /* 0x0000001900097c82 */ /* 0x000fe20008000000 */
[----:B------:R-:W-:Y:S01]  /*7330*/  UMOV UR11, UR19 ;  /* 0x00000013000b7c82 */ /* 0x000fe20008000000 */
[----:B------:R0:W-:Y:S01]  /*7340*/  UTMALDG.3D [UR24], [UR4], desc[UR6] ;  /* 0x00000618040075b4 */ /* 0x0001e20008011000 */
[----:B------:R-:W-:Y:S01]  /*7350*/  UMOV UR12, UR28 ;  /* 0x0000001c000c7c82 */ /* 0x000fe20008000000 */
[----:B------:R-:W-:Y:S01]  /*7360*/  SEL R20, RZ, 0x1, P0 ;  /* 0x00000001ff147807 */ /* 0x000fe20000000000 */
[----:B------:R-:W-:Y:S01]  /*7370*/  VIADD R25, R25, 0x40 ;  /* 0x0000004019197836 */ /* 0x000fe20000000000 */
[----:B------:R-:W-:-:S02]  /*7380*/  SEL R14, R14, RZ, P0 ;  /* 0x000000ff0e0e7207 */ /* 0x000fc40000000000 */
[----:B------:R-:W-:Y:S01]  /*7390*/  LOP3.LUT R7, R7, R20, RZ, 0x3c, !PT ;  /* 0x0000001407077212 */ /* 0x000fe200078e3cff */
[----:B------:R0:W-:Y:S01]  /*73a0*/  UTMALDG.3D.MULTICAST [UR16], [UR30], UR21, desc[UR6] ;  /* 0x000006101e0073b4 */ /* 0x0001e20008011815 */
[----:B------:R0:W-:Y:S02]  /*73b0*/  UTMALDG.3D.MULTICAST [UR8], [UR30], UR21, desc[UR6] ;  /* 0x000006081e0073b4 */ /* 0x0001e40008011815 */
[----:B0-----:R-:W-:Y:S05]  /*73c0*/  @P1 BRA `(.L_x_172) ;  /* 0xfffffffc00281947 */ /* 0x001fea000383ffff */
.L_x_169:
[----:B------:R-:W-:Y:S05]  /*73d0*/  BSYNC B1 ;  /* 0x0000000000017941 */ /* 0x000fea0003800000 */
.L_x_168:
[----:B------:R-:W-:Y:S01]  /*73e0*/  LOP3.LUT P1, RZ, R10, 0xff, RZ, 0xc0, !PT ;  /* 0x000000ff0aff7812 */ /* 0x000fe2000782c0ff */
[C---:B------:R-:W-:Y:S01]  /*73f0*/  IMAD.IADD R7, R11.reuse, 0x1, R8 ;  /* 0x000000010b077824 */ /* 0x040fe200078e0208 */
[----:B------:R-:W-:Y:S01]  /*7400*/  ULDC.64 UR4, c[0x0][0x650] ;  /* 0x0001940000047ab9 */ /* 0x000fe20000000a00 */
[----:B------:R-:W-:Y:S01]  /*7410*/  ISETP.GE.U32.AND P2, PT, R11, 0x3, PT ;  /* 0x000000030b00780c */ /* 0x000fe20003f46070 */
[----:B------:R-:W-:Y:S01]  /*7420*/  BSSY B1, `(.L_x_173) ;  /* 0x000006c000017945 */ /* 0x000fe20003800000 */
[----:B------:R-:W-:Y:S01]  /*7430*/  IMAD.MOV.U32 R21, RZ, RZ, -0x1 ;  /* 0xffffffffff157424 */ /* 0x000fe200078e00ff */
[----:B------:R-:W-:Y:S01]  /*7440*/  ISETP.GT.U32.AND P0, PT, R7, 0x2, PT ;  /* 0x000000020700780c */ /* 0x000fe20003f04070 */
[----:B------:R-:W-:Y:S01]  /*7450*/  IMAD.MOV.U32 R20, RZ, RZ, -0x1 ;  /* 0xffffffffff147424 */ /* 0x000fe200078e00ff */
[----:B------:R-:W-:Y:S02]  /*7460*/  PRMT R10, RZ, 0x7610, R10 ;  /* 0x00007610ff0a7816 */ /* 0x000fe4000000000a */
[----:B------:R-:W-:-:S03]  /*7470*/  ISETP.LT.U32.AND P0, PT, R11, 0x3, P0 ;  /* 0x000000030b00780c */ /* 0x000fc60000701070 */
[----:B------:R-:W0:Y:S01]  /*7480*/  @P1 S2R R5, SR_CgaCtaId ;  /* 0x0000000000051919 */ /* 0x000e220000008800 */
[----:B------:R-:W-:-:S04]  /*7490*/  @P1 MOV R4, 0x400 ;  /* 0x0000040000041802 */ /* 0x000fc80000000f00 */
[----:B0-----:R-:W-:Y:S01]  /*74a0*/  @P1 LEA R6, R5, R4, 0x18 ;  /* 0x0000000405061211 */ /* 0x001fe200078ec0ff */
[----:B------:R-:W-:Y:S01]  /*74b0*/  IMAD.WIDE.U32 R4, R7, -0x55555555, RZ ;  /* 0xaaaaaaab07047825 */ /* 0x000fe200078e00ff */
[----:B------:R-:W-:Y:S02]  /*74c0*/  SEL R4, RZ, 0x1, !P0 ;  /* 0x00000001ff047807 */ /* 0x000fe40004000000 */
[----:B------:R0:W-:Y:S01]  /*74d0*/  @P1 SYNCS.ARRIVE.TRANS64.A1T0 RZ, [R6+URZ+0x48], RZ ;  /* 0x000048ff06ff19a7 */ /* 0x0001e2000810003f */
[----:B------:R-:W-:Y:S02]  /*74e0*/  IADD3 R16, P1, R16, UR36, RZ ;  /* 0x0000002410107c10 */ /* 0x000fe4000ff3e0ff */
[----:B------:R-:W-:Y:S02]  /*74f0*/  LOP3.LUT R3, R3, R4, RZ, 0x3c, !PT ;  /* 0x0000000403037212 */ /* 0x000fe400078e3cff */
[----:B------:R-:W-:Y:S02]  /*7500*/  IADD3.X R17, R17, UR42, RZ, P1, !PT ;  /* 0x0000002a11117c10 */ /* 0x000fe40008ffe4ff */
[----:B------:R-:W-:-:S02]  /*7510*/  ISETP.GE.U32.AND P0, PT, R16, UR4, PT ;  /* 0x0000000410007c0c */ /* 0x000fc4000bf06070 */
[----:B0-----:R-:W-:Y:S02]  /*7520*/  SHF.R.U32.HI R6, RZ, 0x1, R5 ;  /* 0x00000001ff067819 */ /* 0x001fe40000011605 */
[----:B------:R-:W-:Y:S02]  /*7530*/  ISETP.GE.U32.AND.EX P0, PT, R17, UR5, PT, P0 ;  /* 0x0000000511007c0c */ /* 0x000fe4000bf06100 */
[----:B------:R-:W-:Y:S01]  /*7540*/  @P2 LOP3.LUT R3, R3, 0x1, R6, 0x78, !PT ;  /* 0x0000000103032812 */ /* 0x000fe200078e7806 */
[----:B------:R-:W-:Y:S01]  /*7550*/  IMAD R8, R6, -0x3, R7 ;  /* 0xfffffffd06087824 */ /* 0x000fe200078e0207 */
[----:B------:R-:W-:Y:S01]  /*7560*/  PRMT R4, RZ, 0x7610, R4 ;  /* 0x00007610ff047816 */ /* 0x000fe20000000004 */
[----:B------:R-:W-:-:S08]  /*7570*/  IMAD.MOV.U32 R6, RZ, RZ, -0x1 ;  /* 0xffffffffff067424 */ /* 0x000fd000078e00ff */
[----:B------:R-:W-:Y:S05]  /*7580*/  @P0 BRA `(.L_x_174) ;  /* 0x0000000400540947 */ /* 0x000fea0003800000 */
[----:B------:R-:W0:Y:S01]  /*7590*/  S2R R15, SR_CTAID.X ;  /* 0x00000000000f7919 */ /* 0x000e220000002500 */
[----:B------:R-:W-:Y:S01]  /*75a0*/  ULDC.64 UR4, c[0x0][0x628] ;  /* 0x00018a0000047ab9 */ /* 0x000fe20000000a00 */
[----:B------:R-:W-:Y:S01]  /*75b0*/  ULDC UR7, c[0x0][0x630] ;  /* 0x00018c0000077ab9 */ /* 0x000fe20000000800 */
[----:B------:R-:W-:Y:S01]  /*75c0*/  ISETP.NE.U32.AND P0, PT, RZ, UR4, PT ;  /* 0x00000004ff007c0c */ /* 0x000fe2000bf05070 */
[----:B------:R-:W1:Y:S01]  /*75d0*/  S2R R20, SR_CTAID.Y ;  /* 0x0000000000147919 */ /* 0x000e620000002600 */
[----:B------:R-:W-:Y:S01]  /*75e0*/  ULDC UR8, c[0x0][0x150] ;  /* 0x0000540000087ab9 */ /* 0x000fe20000000800 */
[----:B------:R-:W-:Y:S01]  /*75f0*/  IMAD.MOV.U32 R4, RZ, RZ, R16 ;  /* 0x000000ffff047224 */ /* 0x000fe200078e0010 */
[----:B------:R-:W-:Y:S01]  /*7600*/  ISETP.NE.AND.EX P0, PT, RZ, UR5, PT, P0 ;  /* 0x00000005ff007c0c */ /* 0x000fe2000bf05300 */
[----:B------:R-:W-:Y:S01]  /*7610*/  IMAD.MOV.U32 R5, RZ, RZ, R17 ;  /* 0x000000ffff057224 */ /* 0x000fe200078e0011 */
[----:B0-----:R-:W-:-:S11]  /*7620*/  I2FP.F32.U32 R22, R15 ;  /* 0x0000000f00167245 */ /* 0x001fd60000201000 */
[----:B------:R-:W-:Y:S05]  /*7630*/  @!P0 BRA `(.L_x_175) ;  /* 0x0000000000288947 */ /* 0x000fea0003800000 */
[----:B------:R-:W-:Y:S02]  /*7640*/  ULDC UR6, c[0x0][0x634] ;  /* 0x00018d0000067ab9 */ /* 0x000fe40000000800 */
[----:B------:R-:W-:-:S05]  /*7650*/  IADD3 R5, P0, R16, UR6, RZ ;  /* 0x0000000610057c10 */ /* 0x000fca000ff1e0ff */
[----:B------:R-:W-:-:S04]  /*7660*/  IMAD.X R21, RZ, RZ, R17, P0 ;  /* 0x000000ffff157224 */ /* 0x000fc800000e0611 */
[----:B------:R-:W-:-:S04]  /*7670*/  IMAD.WIDE.U32 R6, R21, UR4, RZ ;  /* 0x0000000415067c25 */ /* 0x000fc8000f8e00ff */
[----:B------:R-:W-:-:S04]  /*7680*/  IMAD.WIDE.U32 R6, P0, R5, UR5, R6 ;  /* 0x0000000505067c25 */ /* 0x000fc8000f800006 */
[----:B------:R-:W-:-:S04]  /*7690*/  IMAD.WIDE.U32 R4, R5, UR4, RZ ;  /* 0x0000000405047c25 */ /* 0x000fc8000f8e00ff */
[----:B------:R-:W-:Y:S01]  /*76a0*/  IMAD.MOV.U32 R4, RZ, RZ, R7 ;  /* 0x000000ffff047224 */ /* 0x000fe200078e0007 */
[----:B------:R-:W-:Y:S01]  /*76b0*/  IADD3 RZ, P1, R5, R6, RZ ;  /* 0x0000000605ff7210 */ /* 0x000fe20007f3e0ff */
[----:B------:R-:W-:-:S04]  /*76c0*/  IMAD.X R5, RZ, RZ, RZ, P0 ;  /* 0x000000ffff057224 */ /* 0x000fc800000e06ff */
[----:B------:R-:W-:-:S08]  /*76d0*/  IMAD.WIDE.U32.X R4, R21, UR5, R4, P1 ;  /* 0x0000000515047c25 */ /* 0x000fd000088e0404 */
.L_x_175:
[--C-:B------:R-:W-:Y:S01]  /*76e0*/  SHF.R.U64 R14, R4, UR7, R5.reuse ;  /* 0x00000007040e7c19 */ /* 0x100fe20008001205 */
[----:B------:R-:W-:Y:S01]  /*76f0*/  FMUL R22, R22, UR8 ;  /* 0x0000000816167c20 */ /* 0x000fe20008400000 */
[----:B------:R-:W-:Y:S01]  /*7700*/  SHF.R.U32.HI R4, RZ, UR7, R5 ;  /* 0x00000007ff047c19 */ /* 0x000fe20008011605 */
[----:B------:R-:W0:Y:S01]  /*7710*/  LDC R6, c[0x0][0x144] ;  /* 0x00005100ff067b82 */ /* 0x000e220000000800 */
[----:B------:R-:W-:Y:S01]  /*7720*/  IADD3 R5, P0, RZ, -R14, RZ ;  /* 0x8000000eff057210 */ /* 0x000fe20007f1e0ff */
[----:B------:R-:W-:Y:S01]  /*7730*/  ULDC UR6, c[0x0][0x154] ;  /* 0x0000550000067ab9 */ /* 0x000fe20000000800 */
[----:B-1----:R-:W-:Y:S01]  /*7740*/  I2FP.F32.U32 R7, R20 ;  /* 0x0000001400077245 */ /* 0x002fe20000201000 */
[----:B------:R-:W1:Y:S01]  /*7750*/  F2I.U32.TRUNC.NTZ R22, R22 ;  /* 0x0000001600167305 */ /* 0x000e62000020f000 */
[----:B------:R-:W-:Y:S01]  /*7760*/  ULDC.64 UR4, c[0x0][0x620] ;  /* 0x0001880000047ab9 */ /* 0x000fe20000000a00 */
[----:B------:R-:W-:Y:S01]  /*7770*/  IMAD.X R4, RZ, RZ, ~R4, P0 ;  /* 0x000000ffff047224 */ /* 0x000fe200000e0e04 */
[----:B------:R-:W-:Y:S01]  /*7780*/  ISETP.NE.AND P2, PT, R2, 0x1, PT ;  /* 0x000000010200780c */ /* 0x000fe20003f45270 */
[----:B------:R-:W-:Y:S01]  /*7790*/  FMUL R23, R7, UR6 ;  /* 0x0000000607177c20 */ /* 0x000fe20008400000 */
[----:B------:R-:W2:Y:S01]  /*77a0*/  LDC R25, c[0x0][0x148] ;  /* 0x00005200ff197b82 */ /* 0x000ea20000000800 */
[----:B------:R-:W-:Y:S01]  /*77b0*/  IMAD R4, R4, UR4, RZ ;  /* 0x0000000404047c24 */ /* 0x000fe2000f8e02ff */
[----:B------:R-:W-:-:S02]  /*77c0*/  ULDC.64 UR6, c[0x0][0x640] ;  /* 0x0001900000067ab9 */ /* 0x000fc40000000a00 */
[----:B------:R-:W-:Y:S01]  /*77d0*/  ISETP.NE.U32.AND P0, PT, RZ, UR6, PT ;  /* 0x00000006ff007c0c */ /* 0x000fe2000bf05070 */
[----:B------:R-:W3:Y:S01]  /*77e0*/  F2I.U32.TRUNC.NTZ R23, R23 ;  /* 0x0000001700177305 */ /* 0x000ee2000020f000 */
[C---:B------:R-:W-:Y:S02]  /*77f0*/  IMAD R7, R5.reuse, UR5, R4 ;  /* 0x0000000505077c24 */ /* 0x040fe4000f8e0204 */
[----:B------:R-:W-:Y:S01]  /*7800*/  IMAD.WIDE.U32 R4, R5, UR4, R16 ;  /* 0x0000000405047c25 */ /* 0x000fe2000f8e0010 */
[----:B------:R-:W-:Y:S01]  /*7810*/  ULDC UR4, c[0x0][0x618] ;  /* 0x0001860000047ab9 */ /* 0x000fe20000000800 */
[----:B------:R-:W-:Y:S02]  /*7820*/  ISETP.NE.AND.EX P0, PT, RZ, UR7, PT, P0 ;  /* 0x00000007ff007c0c */ /* 0x000fe4000bf05300 */
[----:B------:R-:W-:Y:S02]  /*7830*/  IMAD.IADD R5, R5, 0x1, R7 ;  /* 0x0000000105057824 */ /* 0x000fe400078e0207 */
[----:B-1----:R-:W-:-:S03]  /*7840*/  IMAD.MOV R22, RZ, RZ, -R22 ;  /* 0x000000ffff167224 */ /* 0x002fc600078e0a16 */
[----:B------:R-:W-:Y:S01]  /*7850*/  SHF.R.U64 R21, R4, UR4, R5 ;  /* 0x0000000404157c19 */ /* 0x000fe20008001205 */
[----:B0-----:R-:W-:Y:S01]  /*7860*/  IMAD R15, R6, R22, R15 ;  /* 0x00000016060f7224 */ /* 0x001fe200078e020f */
[----:B------:R-:W-:Y:S01]  /*7870*/  SHF.R.U32.HI R4, RZ, UR4, R5 ;  /* 0x00000004ff047c19 */ /* 0x000fe20008011605 */
[----:B------:R-:W-:Y:S01]  /*7880*/  ULDC UR4, c[0x0][0x608] ;  /* 0x0001820000047ab9 */ /* 0x000fe20000000800 */
[----:B---3--:R-:W-:Y:S02]  /*7890*/  IMAD.MOV R6, RZ, RZ, -R23 ;  /* 0x000000ffff067224 */ /* 0x008fe400078e0a17 */
[--C-:B------:R-:W-:Y:S02]  /*78a0*/  SHF.R.U64 R22, R21, UR4, R4.reuse ;  /* 0x0000000415167c19 */ /* 0x100fe40008001204 */
[----:B------:R-:W-:Y:S01]  /*78b0*/  SHF.R.U32.HI R5, RZ, UR4, R4 ;  /* 0x00000004ff057c19 */ /* 0x000fe20008011604 */
[----:B------:R-:W-:Y:S01]  /*78c0*/  ULDC UR4, c[0x0][0x658] ;  /* 0x0001960000047ab9 */ /* 0x000fe20000000800 */
[----:B--2---:R-:W-:-:S02]  /*78d0*/  @P2 IMAD R15, R25, R6, R20 ;  /* 0x00000006190f2224 */ /* 0x004fc400078e0214 */
[--C-:B------:R-:W-:Y:S02]  /*78e0*/  SHF.R.U64 R20, R22, UR4, R5.reuse ;  /* 0x0000000416147c19 */ /* 0x100fe40008001205 */
[----:B------:R-:W-:-:S03]  /*78f0*/  SHF.R.U32.HI R23, RZ, UR4, R5 ;  /* 0x00000004ff177c19 */ /* 0x000fc60008011605 */
[----:B------:R-:W-:Y:S02]  /*7900*/  IMAD.MOV.U32 R6, RZ, RZ, R20 ;  /* 0x000000ffff067224 */ /* 0x000fe400078e0014 */
[----:B------:R-:W-:Y:S01]  /*7910*/  IMAD.MOV.U32 R5, RZ, RZ, R23 ;  /* 0x000000ffff057224 */ /* 0x000fe200078e0017 */
[----:B------:R-:W-:Y:S06]  /*7920*/  @!P0 BRA `(.L_x_176) ;  /* 0x00000000002c8947 */ /* 0x000fec0003800000 */
        /* <DEDUP_REMOVED lines=9> */
[----:B------:R-:W-:-:S04]  /*79c0*/  IMAD.WIDE.U32.X R4, R23, UR7, R4, P1 ;  /* 0x0000000717047c25 */ /* 0x000fc800088e0404 */
[----:B------:R-:W-:-:S07]  /*79d0*/  IMAD.MOV.U32 R6, RZ, RZ, R4 ;  /* 0x000000ffff067224 */ /* 0x000fce00078e0004 */
.L_x_176:
[----:B------:R-:W-:Y:S01]  /*79e0*/  ULDC UR4, c[0x0][0x648] ;  /* 0x0001920000047ab9 */ /* 0x000fe20000000800 */
[----:B------:R-:W-:Y:S01]  /*79f0*/  LOP3.LUT R4, R22, UR14, RZ, 0xc0, !PT ;  /* 0x0000000e16047c12 */ /* 0x000fe2000f8ec0ff */
[----:B------:R-:W-:Y:S01]  /*7a00*/  ULDC UR5, c[0x0][0x610] ;  /* 0x0001840000057ab9 */ /* 0x000fe20000000800 */
[----:B------:R-:W-:Y:S01]  /*7a10*/  SHF.R.U64 R5, R6, UR4, R5 ;  /* 0x0000000406057c19 */ /* 0x000fe20008001205 */
[----:B------:R-:W-:Y:S01]  /*7a20*/  ULDC UR4, c[0x0][0x638] ;  /* 0x00018e0000047ab9 */ /* 0x000fe20000000800 */
[----:B------:R-:W-:-:S03]  /*7a30*/  LOP3.LUT R21, R21, UR13, RZ, 0xc0, !PT ;  /* 0x0000000d15157c12 */ /* 0x000fc6000f8ec0ff */
[----:B------:R-:W-:Y:S02]  /*7a40*/  IMAD.MOV R7, RZ, RZ, -R5 ;  /* 0x000000ffff077224 */ /* 0x000fe400078e0a05 */
[----:B------:R-:W-:Y:S02]  /*7a50*/  IMAD R4, R5, UR15, R4 ;  /* 0x0000000f05047c24 */ /* 0x000fe4000f8e0204 */
[----:B------:R-:W-:Y:S01]  /*7a60*/  IMAD R20, R7, UR4, R20 ;  /* 0x0000000407147c24 */ /* 0x000fe2000f8e0214 */
[----:B------:R-:W-:Y:S01]  /*7a70*/  ULDC UR4, c[0x0][0x600] ;  /* 0x0001800000047ab9 */ /* 0x000fe20000000800 */
[----:B------:R-:W-:Y:S02]  /*7a80*/  IMAD R15, R4, UR5, R15 ;  /* 0x00000005040f7c24 */ /* 0x000fe4000f8e020f */
[----:B------:R-:W-:Y:S02]  /*7a90*/  IMAD R6, R20, UR4, R21 ;  /* 0x0000000414067c24 */ /* 0x000fe4000f8e0215 */
[----:B------:R-:W-:-:S03]  /*7aa0*/  IMAD.MOV.U32 R4, RZ, RZ, 0x1 ;  /* 0x00000001ff047424 */ /* 0x000fc600078e00ff */
[----:B------:R-:W-:Y:S02]  /*7ab0*/  SEL R20, R6, R15, !P2 ;  /* 0x0000000f06147207 */ /* 0x000fe40005000000 */
[----:B------:R-:W-:Y:S01]  /*7ac0*/  SEL R21, R15, R6, !P2 ;  /* 0x000000060f157207 */ /* 0x000fe20005000000 */
[----:B------:R-:W-:-:S07]  /*7ad0*/  IMAD.MOV.U32 R6, RZ, RZ, R14 ;  /* 0x000000ffff067224 */ /* 0x000fce00078e000e */
.L_x_174:
[----:B------:R-:W-:Y:S05]  /*7ae0*/  BSYNC B1 ;  /* 0x0000000000017941 */ /* 0x000fea0003800000 */
.L_x_173:
[----:B------:R-:W-:-:S13]  /*7af0*/  LOP3.LUT P0, RZ, R4, 0xff, RZ, 0xc0, !PT ;  /* 0x000000ff04ff7812 */ /* 0x000fda000780c0ff */
[----:B------:R-:W-:Y:S05]  /*7b00*/  @P0 BRA `(.L_x_177) ;  /* 0xfffffff400180947 */ /* 0x000fea000383ffff */
[----:B------:R-:W-:Y:S05]  /*7b10*/  BSYNC B0 ;  /* 0x0000000000007941 */ /* 0x000fea0003800000 */
.L_x_166:
[----:B------:R-:W-:-:S03]  /*7b20*/  UMOV UR4, 0xffffffff ;  /* 0xffffffff00047882 */ /* 0x000fc60000000000 */
[----:B------:R-:W-:Y:S05]  /*7b30*/  BRA.DIV UR4, `(.L_x_178) ;  /* 0x0000000204f07947 */ /* 0x000fea000b800000 */
[----:B------:R-:W-:-:S13]  /*7b40*/  ELECT P6, URZ, PT ;  /* 0x00000000003f782f */ /* 0x000fda00038c0000 */
.L_x_191:
[----:B------:R-:W-:Y:S04]  /*7b50*/  BSSY B0, `(.L_x_179) ;  /* 0x0000022000007945 */ /* 0x000fe80003800000 */
[----:B------:R-:W-:Y:S05]  /*7b60*/  @!P6 BRA `(.L_x_180) ;  /* 0x000000000080e947 */ /* 0x000fea0003800000 */
[----:B------:R-:W-:-:S04]  /*7b70*/  LOP3.LUT R18, R18, 0x2, RZ, 0xfc, !PT ;  /* 0x0000000212127812 */ /* 0x000fc800078efcff */
[----:B------:R-:W-:-:S13]  /*7b80*/  ISETP.NE.AND P0, PT, R18, 0x3, PT ;  /* 0x000000031200780c */ /* 0x000fda0003f05270 */
[----:B------:R-:W-:Y:S05]  /*7b90*/  @!P0 BRA `(.L_x_181) ;  /* 0x0000000000048947 */ /* 0x000fea0003800000 */
[----:B------:R-:W-:Y:S01]  /*7ba0*/  BPT.TRAP 0x1 ;  /* 0x000000040000795c */ /* 0x000fe20000300000 */
.L_x_181:
[----:B------:R-:W0:Y:S01]  /*7bb0*/  S2R R5, SR_CgaCtaId ;  /* 0x0000000000057919 */ /* 0x000e220000008800 */
[----:B------:R-:W-:Y:S02]  /*7bc0*/  MOV R0, 0x400 ;  /* 0x0000040000007802 */ /* 0x000fe40000000f00 */
[----:B------:R-:W-:Y:S02]  /*7bd0*/  SHF.L.U32 R2, R3, 0x1f, RZ ;  /* 0x0000001f03027819 */ /* 0x000fe400000006ff */
[----:B0-----:R-:W-:-:S05]  /*7be0*/  LEA R5, R5, R0, 0x18 ;  /* 0x0000000005057211 */ /* 0x001fca00078ec0ff */
[----:B------:R-:W-:-:S04]  /*7bf0*/  VIADD R5, R5, 0x18 ;  /* 0x0000001805057836 */ /* 0x000fc80000000000 */
[C---:B------:R-:W-:Y:S02]  /*7c00*/  IMAD R7, R8.reuse, 0x8, R5 ;  /* 0x0000000808077824 */ /* 0x040fe400078e0205 */
[----:B------:R-:W-:Y:S02]  /*7c10*/  VIADD R8, R8, 0x1 ;  /* 0x0000000108087836 */ /* 0x000fe40000000000 */
[----:B------:R-:W0:Y:S03]  /*7c20*/  SYNCS.PHASECHK.TRANS64.TRYWAIT P0, [R7+URZ], R2 ;  /* 0x00000002070075a7 */ /* 0x000e26000800017f */
[----:B------:R-:W-:-:S04]  /*7c30*/  ISETP.NE.AND P1, PT, R8, 0x3, PT ;  /* 0x000000030800780c */ /* 0x000fc80003f25270 */
[----:B------:R-:W-:Y:S02]  /*7c40*/  SEL R0, RZ, 0x1, P1 ;  /* 0x00000001ff007807 */ /* 0x000fe40000800000 */
[----:B------:R-:W-:Y:S02]  /*7c50*/  SEL R8, R8, RZ, P1 ;  /* 0x000000ff08087207 */ /* 0x000fe40000800000 */
[----:B------:R-:W-:-:S03]  /*7c60*/  LOP3.LUT R9, R3, R0, RZ, 0x3c, !PT ;  /* 0x0000000003097212 */ /* 0x000fc600078e3cff */
[----:B------:R-:W-:Y:S01]  /*7c70*/  IMAD R4, R8, 0x8, R5 ;  /* 0x0000000808047824 */ /* 0x000fe200078e0205 */
[----:B------:R-:W-:Y:S01]  /*7c80*/  SHF.L.U32 R3, R9, 0x1f, RZ ;  /* 0x0000001f09037819 */ /* 0x000fe200000006ff */
[----:B0-----:R-:W-:Y:S06]  /*7c90*/  @!P0 BRA `(.L_x_182) ;  /* 0x0000000000b88947 */ /* 0x001fec0003800000 */
.L_x_192:
[----:B------:R-:W1:Y:S01]  /*7ca0*/  SYNCS.PHASECHK.TRANS64.TRYWAIT P0, [R4+URZ], R3 ;  /* 0x00000003040075a7 */ /* 0x000e62000800017f */
[----:B------:R-:W-:-:S05]  /*7cb0*/  VIADD R0, R8, 0x1 ;  /* 0x0000000108007836 */ /* 0x000fca0000000000 */
[----:B------:R-:W-:-:S04]  /*7cc0*/  ISETP.NE.AND P1, PT, R0, 0x3, PT ;  /* 0x000000030000780c */ /* 0x000fc80003f25270 */
[----:B0-----:R-:W-:Y:S02]  /*7cd0*/  SEL R2, RZ, 0x1, P1 ;  /* 0x00000001ff027807 */ /* 0x001fe40000800000 */
[----:B------:R-:W-:Y:S02]  /*7ce0*/  SEL R0, R0, RZ, P1 ;  /* 0x000000ff00007207 */ /* 0x000fe40000800000 */
[----:B------:R-:W-:Y:S01]  /*7cf0*/  LOP3.LUT R2, R9, R2, RZ, 0x3c, !PT ;  /* 0x0000000209027212 */ /* 0x000fe200078e3cff */
[----:B-1----:R-:W-:Y:S06]  /*7d00*/  @!P0 BRA `(.L_x_183) ;  /* 0x0000000000b08947 */ /* 0x002fec0003800000 */
.L_x_193:
[----:B------:R-:W-:Y:S01]  /*7d10*/  IMAD R5, R0, 0x8, R5 ;  /* 0x0000000800057824 */ /* 0x000fe200078e0205 */
[----:B------:R-:W-:-:S07]  /*7d20*/  SHF.L.U32 R0, R2, 0x1f, RZ ;  /* 0x0000001f02007819 */ /* 0x000fce00000006ff */
.L_x_184:
[----:B-1----:R1:W2:Y:S02]  /*7d30*/  SYNCS.PHASECHK.TRANS64.TRYWAIT P0, [R5+URZ], R0 ;  /* 0x00000000050075a7 */ /* 0x0022a4000800017f */
[----:B--2---:R-:W-:Y:S05]  /*7d40*/  @!P0 NANOSLEEP.SYNCS 0x989680 ;  /* 0x009896800000895d */ /* 0x004fea0003900000 */
[----:B------:R-:W2:Y:S02]  /*7d50*/  @!P0 SYNCS.PHASECHK.TRANS64 P0, [R5+URZ], R0 ;  /* 0x00000000050085a7 */ /* 0x000ea4000800007f */
[----:B--2---:R-:W-:Y:S05]  /*7d60*/  @!P0 BRA `(.L_x_184) ;  /* 0xfffffffc00f08947 */ /* 0x004fea000383ffff */
.L_x_180:
[----:B------:R-:W-:Y:S05]  /*7d70*/  BSYNC B0 ;  /* 0x0000000000007941 */ /* 0x000fea0003800000 */
.L_x_179:
[----:B------:R-:W-:Y:S05]  /*7d80*/  EXIT ;  /* 0x000000000000794d */ /* 0x000fea0003800000 */
.L_x_21:
[----:B-1----:R1:W2:Y:S02]  /*7d90*/  SYNCS.PHASECHK.TRANS64.TRYWAIT P1, [R3+URZ], R0 ;  /* 0x00000000030075a7 */ /* 0x0022a4000802017f */
[----:B--2---:R-:W-:Y:S05]  /*7da0*/  @!P1 NANOSLEEP.SYNCS 0x989680 ;  /* 0x009896800000995d */ /* 0x004fea0003900000 */
[----:B------:R-:W2:Y:S02]  /*7db0*/  @!P1 SYNCS.PHASECHK.TRANS64 P1, [R3+URZ], R0 ;  /* 0x00000000030095a7 */ /* 0x000ea4000802007f */
[----:B--2---:R-:W-:Y:S05]  /*7dc0*/  @!P1 BRA `(.L_x_21) ;  /* 0xfffffffc00f09947 */ /* 0x004fea000383ffff */
[----:B------:R-:W-:Y:S05]  /*7dd0*/  BRA `(.L_x_20) ;  /* 0xffffff98006c7947 */ /* 0x000fea000383ffff */
.L_x_26:
[----:B-1----:R1:W2:Y:S02]  /*7de0*/  SYNCS.PHASECHK.TRANS64.TRYWAIT P1, [R5+URZ], R4 ;  /* 0x00000004050075a7 */ /* 0x0022a4000802017f */
[----:B--2---:R-:W-:Y:S05]  /*7df0*/  @!P1 NANOSLEEP.SYNCS 0x989680 ;  /* 0x009896800000995d */ /* 0x004fea0003900000 */
[----:B------:R-:W2:Y:S02]  /*7e00*/  @!P1 SYNCS.PHASECHK.TRANS64 P1, [R5+URZ], R4 ;  /* 0x00000004050095a7 */ /* 0x000ea4000802007f */
[----:B--2---:R-:W-:Y:S05]  /*7e10*/  @!P1 BRA `(.L_x_26) ;  /* 0xfffffffc00f09947 */ /* 0x004fea000383ffff */
[----:B------:R-:W-:Y:S05]  /*7e20*/  BRA `(.L_x_25) ;  /* 0xffffff9c00487947 */ /* 0x000fea000383ffff */
.L_x_167:
[----:B------:R-:W-:Y:S01]  /*7e30*/  BSSY B1, `(.L_x_185) ;  /* 0x0000006000017945 */ /* 0x000fe20003800000 */
[----:B------:R-:W-:-:S07]  /*7e40*/  IMAD.MOV.U32 R15, RZ, RZ, -0x1 ;  /* 0xffffffffff0f7424 */ /* 0x000fce00078e00ff */
[----:B------:R-:W-:Y:S05]  /*7e50*/  WARPSYNC.COLLECTIVE R15, `(.L_x_186) ;  /* 0x000000000f0c7348 */ /* 0x000fea0003c00000 */
[----:B------:R-:W-:Y:S02]  /*7e60*/  ELECT P6, UR62, PT ;  /* 0x00000000003e782f */ /* 0x000fe400038c0000 */
[----:B------:R-:W-:Y:S01]  /*7e70*/  MOV R14, UR62 ;  /* 0x0000003e000e7c02 */ /* 0x000fe20008000f00 */
[----:B------:R-:W-:Y:S10]  /*7e80*/  ENDCOLLECTIVE ;  /* 0x000000000000791b */ /* 0x000ff40003800000 */
.L_x_186:
[----:B------:R-:W-:Y:S05]  /*7e90*/  BSYNC B1 ;  /* 0x0000000000017941 */ /* 0x000fea0003800000 */
.L_x_185:
[----:B------:R-:W-:Y:S05]  /*7ea0*/  BRA `(.L_x_187) ;  /* 0xfffffff0003c7947 */ /* 0x000fea000383ffff */
.L_x_170:
[----:B-1----:R1:W2:Y:S02]  /*7eb0*/  SYNCS.PHASECHK.TRANS64.TRYWAIT P0, [R24+URZ+0x18], R15 ;  /* 0x0000180f180075a7 */ /* 0x0022a4000800017f */
[----:B--2---:R-:W-:Y:S05]  /*7ec0*/  @!P0 NANOSLEEP.SYNCS 0x989680 ;  /* 0x009896800000895d */ /* 0x004fea0003900000 */
[----:B------:R-:W2:Y:S02]  /*7ed0*/  @!P0 SYNCS.PHASECHK.TRANS64 P0, [R24+URZ+0x18], R15 ;  /* 0x0000180f180085a7 */ /* 0x000ea4000800007f */
[----:B--2---:R-:W-:Y:S05]  /*7ee0*/  @!P0 BRA `(.L_x_170) ;  /* 0xfffffffc00f08947 */ /* 0x004fea000383ffff */
[----:B------:R-:W-:Y:S05]  /*7ef0*/  BRA `(.L_x_188) ;  /* 0xfffffff000807947 */ /* 0x000fea000383ffff */
.L_x_178:
[----:B------:R-:W-:Y:S01]  /*7f00*/  BSSY B0, `(.L_x_189) ;  /* 0x0000006000007945 */ /* 0x000fe20003800000 */
[----:B------:R-:W-:-:S07]  /*7f10*/  IMAD.MOV.U32 R15, RZ, RZ, -0x1 ;  /* 0xffffffffff0f7424 */ /* 0x000fce00078e00ff */
[----:B------:R-:W-:Y:S05]  /*7f20*/  WARPSYNC.COLLECTIVE R15, `(.L_x_190) ;  /* 0x000000000f0c7348 */ /* 0x000fea0003c00000 */
[----:B------:R-:W-:Y:S02]  /*7f30*/  ELECT P6, UR62, PT ;  /* 0x00000000003e782f */ /* 0x000fe400038c0000 */
[----:B------:R-:W-:Y:S01]  /*7f40*/  MOV R14, UR62 ;  /* 0x0000003e000e7c02 */ /* 0x000fe20008000f00 */
[----:B------:R-:W-:Y:S10]  /*7f50*/  ENDCOLLECTIVE ;  /* 0x000000000000791b */ /* 0x000ff40003800000 */
.L_x_190:
[----:B------:R-:W-:Y:S05]  /*7f60*/  BSYNC B0 ;  /* 0x0000000000007941 */ /* 0x000fea0003800000 */
.L_x_189:
[----:B------:R-:W-:Y:S05]  /*7f70*/  BRA `(.L_x_191) ;  /* 0xfffffff800f47947 */ /* 0x000fea000383ffff */
.L_x_182:
[----:B0-----:R0:W1:Y:S02]  /*7f80*/  SYNCS.PHASECHK.TRANS64.TRYWAIT P0, [R7+URZ], R2 ;  /* 0x00000002070075a7 */ /* 0x001064000800017f */
[----:B-1----:R-:W-:Y:S05]  /*7f90*/  @!P0 NANOSLEEP.SYNCS 0x989680 ;  /* 0x009896800000895d */ /* 0x002fea0003900000 */
[----:B------:R-:W1:Y:S02]  /*7fa0*/  @!P0 SYNCS.PHASECHK.TRANS64 P0, [R7+URZ], R2 ;  /* 0x00000002070085a7 */ /* 0x000e64000800007f */
[----:B-1----:R-:W-:Y:S05]  /*7fb0*/  @!P0 BRA `(.L_x_182) ;  /* 0xfffffffc00f08947 */ /* 0x002fea000383ffff */
[----:B------:R-:W-:Y:S05]  /*7fc0*/  BRA `(.L_x_192) ;  /* 0xfffffffc00347947 */ /* 0x000fea000383ffff */
.L_x_183:
[----:B0-----:R0:W1:Y:S02]  /*7fd0*/  SYNCS.PHASECHK.TRANS64.TRYWAIT P0, [R4+URZ], R3 ;  /* 0x00000003040075a7 */ /* 0x001064000800017f */
[----:B-1----:R-:W-:Y:S05]  /*7fe0*/  @!P0 NANOSLEEP.SYNCS 0x989680 ;  /* 0x009896800000895d */ /* 0x002fea0003900000 */
[----:B------:R-:W1:Y:S02]  /*7ff0*/  @!P0 SYNCS.PHASECHK.TRANS64 P0, [R4+URZ], R3 ;  /* 0x00000003040085a7 */ /* 0x000e64000800007f */
[----:B-1----:R-:W-:Y:S05]  /*8000*/  @!P0 BRA `(.L_x_183) ;  /* 0xfffffffc00f08947 */ /* 0x002fea000383ffff */
[----:B------:R-:W-:Y:S05]  /*8010*/  BRA `(.L_x_193) ;  /* 0xfffffffc003c7947 */ /* 0x000fea000383ffff */
.L_x_194:
[----:B------:R-:W-:-:S00]  /*8020*/  BRA `(.L_x_194) ;  /* 0xfffffffc00fc7947 */ /* 0x000fc0000383ffff */
[----:B------:R-:W-:-:S00]  /*8030*/  NOP ;  /* 0x0000000000007918 */ /* 0x000fc00000000000 */
        /* <DEDUP_REMOVED lines=12> */
.L_x_195:


//--------------------- .nv.global.init           --------------------------
	.section	.nv.global.init,"aw",@progbits
.nv.global.init:
	.type		$str$22,@object
	.size		$str$22,($str$23 - $str$22)
$str$22:
        /*0000*/ 	.byte	0x6b, 0x5f, 0x74, 0x69, 0x6c, 0x65, 0x5f, 0x63, 0x6f, 0x75, 0x6e, 0x74, 0x20, 0x3e, 0x3d, 0x20
        /*0010*/ 	.byte	0x31, 0x00
	.type		$str$23,@object
	.size		$str$23,(__unnamed_1 - $str$23)
$str$23:
        /*0012*/ 	.byte	0x2f, 0x74, 0x6d, 0x70, 0x2f, 0x63, 0x75, 0x74, 0x6c, 0x61, 0x73, 0x73, 0x5f, 0x73, 0x77, 0x65
        /*0022*/ 	.byte	0x65, 0x70, 0x5f, 0x73, 0x72, 0x63, 0x2f, 0x69, 0x6e, 0x63, 0x6c, 0x75, 0x64, 0x65, 0x2f, 0x63
        /*0032*/ 	.byte	0x75, 0x74, 0x6c, 0x61, 0x73, 0x73, 0x2f, 0x67, 0x65, 0x6d, 0x6d, 0x2f, 0x63, 0x6f, 0x6c, 0x6c
        /*0042*/ 	.byte	0x65, 0x63, 0x74, 0x69, 0x76, 0x65, 0x2f, 0x73, 0x6d, 0x39, 0x30, 0x5f, 0x6d, 0x6d, 0x61, 0x5f
        /*0052*/ 	.byte	0x74, 0x6d, 0x61, 0x5f, 0x67, 0x6d, 0x6d, 0x61, 0x5f, 0x73, 0x73, 0x5f, 0x77, 0x61, 0x72, 0x70
        /*0062*/ 	.byte	0x73, 0x70, 0x65, 0x63, 0x69, 0x61, 0x6c, 0x69, 0x7a, 0x65, 0x64, 0x2e, 0x68, 0x70, 0x70, 0x00
	.type		__unnamed_1,@object
	.size		__unnamed_1,(.L_0 - __unnamed_1)
__unnamed_1:
        /*0072*/ 	.byte	0x76, 0x6f, 0x69, 0x64, 0x20, 0x63, 0x75, 0x74, 0x6c, 0x61, 0x73, 0x73, 0x3a, 0x3a, 0x67, 0x65
        /* <DEDUP_REMOVED lines=180> */
        /*0bc2*/ 	.byte	0x74, 0x69, 0x74, 0x79, 0x5d, 0x00
.L_0:


//--------------------- .nv.shared._ZN7cutlass13device_kernelINS_4gemm6kernel13GemmUniversalIN4cute5tupleIJiiiiEEENS1_10collective13CollectiveMmaINS1_34MainloopSm90TmaGmmaWarpSpecializedILi3ENS5_IJNS4_1CILi8EEENSA_ILi1EEESC_EEENS1_35KernelTmaWarpSpecializedCooperativeEEENS5_IJNSA_ILi128EEESG_NSA_ILi64EEEEEENS_6half_tENS5_IJlSC_lEEESJ_NS5_IJSC_llEEENS4_8TiledMMAINS4_8MMA_AtomIJNS4_4SM904GMMA26MMA_64x128x16_F32F16F16_SSILNSP_5MajorE0ELSR_1ELNSP_7ScaleInE1ELSS_1EEEEEENS4_6LayoutINS5_IJNSA_ILi2EEESC_SC_EEENS5_IJSC_NSA_ILi0EEESY_EEEEENS5_IJNS4_10UnderscoreES11_S11_EEEEENS4_13SM90_TMA_LOADENS4_14ComposedLayoutINS4_7SwizzleILi3ELi4ELi3EEENS4_18smem_ptr_flag_bitsILi16EEENSV_INS5_IJSB_SH_EEENS5_IJSH_SC_EEEEEEEvNS4_8identityENS4_23SM90_TMA_LOAD_MULTICASTENS15_IS17_S19_NSV_INS5_IJSH_SB_EEENS5_IJSC_SH_EEEEEEEvS1E_EENS_8epilogue10collective6detail29Sm90TmaWarpSpecializedAdapterINS1M_15DefaultEpilogueISJ_SK_SK_NS1L_6thread17LinearCombinationISJ_Li1EffLNS1Q_9ScaleType4KindE0ELNS_15FloatRoundStyleE2ESJ_EENS1_15EpilogueDefaultEEEEEvvEEEEvNT_6ParamsE --------------------------
	.section	.nv.shared._ZN7cutlass13device_kernelINS_4gemm6kernel13GemmUniversalIN4cute5tupleIJiiiiEEENS1_10collective13CollectiveMmaINS1_34MainloopSm90TmaGmmaWarpSpecializedILi3ENS5_IJNS4_1CILi8EEENSA_ILi1EEESC_EEENS1_35KernelTmaWarpSpecializedCooperativeEEENS5_IJNSA_ILi128EEESG_NSA_ILi64EEEEEENS_6half_tENS5_IJlSC_lEEESJ_NS5_IJSC_llEEENS4_8TiledMMAINS4_8MMA_AtomIJNS4_4SM904GMMA26MMA_64x128x16_F32F16F16_SSILNSP_5MajorE0ELSR_1ELNSP_7ScaleInE1ELSS_1EEEEEENS4_6LayoutINS5_IJNSA_ILi2EEESC_SC_EEENS5_IJSC_NSA_ILi0EEESY_EEEEENS5_IJNS4_10UnderscoreES11_S11_EEEEENS4_13SM90_TMA_LOADENS4_14ComposedLayoutINS4_7SwizzleILi3ELi4ELi3EEENS4_18smem_ptr_flag_bitsILi16EEENSV_INS5_IJSB_SH_EEENS5_IJSH_SC_EEEEEEEvNS4_8identityENS4_23SM90_TMA_LOAD_MULTICASTENS15_IS17_S19_NSV_INS5_IJSH_SB_EEENS5_IJSC_SH_EEEEEEEvS1E_EENS_8epilogue10collective6detail29Sm90TmaWarpSpecializedAdapterINS1M_15DefaultEpilogueISJ_SK_SK_NS1L_6thread17LinearCombinationISJ_Li1EffLNS1Q_9ScaleType4KindE0ELNS_15FloatRoundStyleE2ESJ_EENS1_15EpilogueDefaultEEEEEvvEEEEvNT_6ParamsE,"aw",@nobits
	.sectionflags	@""
	.align	16
	.zero		1024


//--------------------- .nv.shared.reserved.0     --------------------------
	.section	.nv.shared.reserved.0,"aw",@nobits
	.weak		__nv_reservedSMEM_offset_0_alias
	.size		__nv_reservedSMEM_offset_0_alias, 0, 0
	.other		__nv_reservedSMEM_offset_0_alias,@"STO_CUDA_RESERVED_SHARED STV_DEFAULT"
__nv_reservedSMEM_offset_0_alias:
	.zero		0


//--------------------- .nv.global                --------------------------
	.section	.nv.global,"aw",@nobits
.nv.global:
	.type		_ZN40_INTERNAL_c8cef05c_4_k_cu_fda49700_183434cute1_E,@object
	.size		_ZN40_INTERNAL_c8cef05c_4_k_cu_fda49700_183434cute1_E,(_ZN40_INTERNAL_c8cef05c_4_k_cu_fda49700_183434cuda3std3__45__cpo6cbeginE - _ZN40_INTERNAL_c8cef05c_4_k_cu_fda49700_183434cute1_E)
_ZN40_INTERNAL_c8cef05c_4_k_cu_fda49700_183434cute1_E:
	.zero		1
	.type		_ZN40_INTERNAL_c8cef05c_4_k_cu_fda49700_183434cuda3std3__45__cpo6cbeginE,@object
	.size		_ZN40_INTERNAL_c8cef05c_4_k_cu_fda49700_183434cuda3std3__45__cpo6cbeginE,(_ZN40_INTERNAL_c8cef05c_4_k_cu_fda49700_183434cuda3std3__48in_placeE - _ZN40_INTERNAL_c8cef05c_4_k_cu_fda49700_183434cuda3std3__45__cpo6cbeginE)
_ZN40_INTERNAL_c8cef05c_4_k_cu_fda49700_183434cuda3std3__45__cpo6cbeginE:
	.zero		1
	.type		_ZN40_INTERNAL_c8cef05c_4_k_cu_fda49700_183434cuda3std3__48in_placeE,@object
	.size		_ZN40_INTERNAL_c8cef05c_4_k_cu_fda49700_183434cuda3std3__48in_placeE,(_ZN40_INTERNAL_c8cef05c_4_k_cu_fda49700_183434cuda3std6ranges3__45__cpo9iter_moveE - _ZN40_INTERNAL_c8cef05c_4_k_cu_fda49700_183434cuda3std3__48in_placeE)
_ZN40_INTERNAL_c8cef05c_4_k_cu_fda49700_183434cuda3std3__48in_placeE:
	.zero		1
	.type		_ZN40_INTERNAL_c8cef05c_4_k_cu_fda49700_183434cuda3std6ranges3__45__cpo9iter_moveE,@object
	.size		_ZN40_INTERNAL_c8cef05c_4_k_cu_fda49700_183434cuda3std6ranges3__45__cpo9iter_moveE,(_ZN40_INTERNAL_c8cef05c_4_k_cu_fda49700_183434cuda3std3__45__cpo5beginE - _ZN40_INTERNAL_c8cef05c_4_k_cu_fda49700_183434cuda3std6ranges3__45__cpo9iter_moveE)
_ZN40_INTERNAL_c8cef05c_4_k_cu_fda49700_183434cuda3std6ranges3__45__cpo9iter_moveE:
	.zero		1
	.type		_ZN40_INTERNAL_c8cef05c_4_k_cu_fda49700_183434cuda3std3__45__cpo5beginE,@object
	.size		_ZN40_INTERNAL_c8cef05c_4_k_cu_fda49700_183434cuda3std3__45__cpo5beginE,(_ZN40_INTERNAL_c8cef05c_4_k_cu_fda49700_183434cuda3std3__442_GLOBAL__N__c8cef05c_4_k_cu_fda49700_183436ignoreE - _ZN40_INTERNAL_c8cef05c_4_k_cu_fda49700_183434cuda3std3__45__cpo5beginE)
_ZN40_INTERNAL_c8cef05c_4_k_cu_fda49700_183434cuda3std3__45__cpo5beginE:
	.zero		1
	.type		_ZN40_INTERNAL_c8cef05c_4_k_cu_fda49700_183434cuda3std3__442_GLOBAL__N__c8cef05c_4_k_cu_fda49700_183436ignoreE,@object
	.size		_ZN40_INTERNAL_c8cef05c_4_k_cu_fda49700_183434cuda3std3__442_GLOBAL__N__c8cef05c_4_k_cu_fda49700_183436ignoreE,(_ZN40_INTERNAL_c8cef05c_4_k_cu_fda49700_183434cute7productE - _ZN40_INTERNAL_c8cef05c_4_k_cu_fda49700_183434cuda3std3__442_GLOBAL__N__c8cef05c_4_k_cu_fda49700_183436ignoreE)
_ZN40_INTERNAL_c8cef05c_4_k_cu_fda49700_183434cuda3std3__442_GLOBAL__N__c8cef05c_4_k_cu_fda49700_183436ignoreE:
	.zero		1
	.type		_ZN40_INTERNAL_c8cef05c_4_k_cu_fda49700_183434cute7productE,@object
	.size		_ZN40_INTERNAL_c8cef05c_4_k_cu_fda49700_183434cute7productE,(_ZN40_INTERNAL_c8cef05c_4_k_cu_fda49700_183434cuda3std3__45__cpo3endE - _ZN40_INTERNAL_c8cef05c_4_k_cu_fda49700_183434cute7productE)
_ZN40_INTERNAL_c8cef05c_4_k_cu_fda49700_183434cute7productE:
	.zero		1
	.type		_ZN40_INTERNAL_c8cef05c_4_k_cu_fda49700_183434cuda3std3__45__cpo3endE,@object
	.size		_ZN40_INTERNAL_c8cef05c_4_k_cu_fda49700_183434cuda3std3__45__cpo3endE,(_ZN40_INTERNAL_c8cef05c_4_k_cu_fda49700_183434cuda3std3__419piecewise_constructE - _ZN40_INTERNAL_c8cef05c_4_k_cu_fda49700_183434cuda3std3__45__cpo3endE)
_ZN40_INTERNAL_c8cef05c_4_k_cu_fda49700_183434cuda3std3__45__cpo3endE:
	.zero		1
	.type		_ZN40_INTERNAL_c8cef05c_4_k_cu_fda49700_183434cuda3std3__419piecewise_constructE,@object
	.size		_ZN40_INTERNAL_c8cef05c_4_k_cu_fda49700_183434cuda3std3__419piecewise_constructE,(_ZN40_INTERNAL_c8cef05c_4_k_cu_fda49700_183434cuda3std3__45__cpo4cendE - _ZN40_INTERNAL_c8cef05c_4_k_cu_fda49700_183434cuda3std3__419piecewise_constructE)
_ZN40_INTERNAL_c8cef05c_4_k_cu_fda49700_183434cuda3std3__419piecewise_constructE:
	.zero		1
	.type		_ZN40_INTERNAL_c8cef05c_4_k_cu_fda49700_183434cuda3std3__45__cpo4cendE,@object
	.size		_ZN40_INTERNAL_c8cef05c_4_k_cu_fda49700_183434cuda3std3__45__cpo4cendE,(_ZN40_INTERNAL_c8cef05c_4_k_cu_fda49700_183434cuda3std6ranges3__45__cpo4swapE - _ZN40_INTERNAL_c8cef05c_4_k_cu_fda49700_183434cuda3std3__45__cpo4cendE)
_ZN40_INTERNAL_c8cef05c_4_k_cu_fda49700_183434cuda3std3__45__cpo4cendE:
	.zero		1
	.type		_ZN40_INTERNAL_c8cef05c_4_k_cu_fda49700_183434cuda3std6ranges3__45__cpo4swapE,@object
	.size		_ZN40_INTERNAL_c8cef05c_4_k_cu_fda49700_183434cuda3std6ranges3__45__cpo4swapE,(.L_8 - _ZN40_INTERNAL_c8cef05c_4_k_cu_fda49700_183434cuda3std6ranges3__45__cpo4swapE)
_ZN40_INTERNAL_c8cef05c_4_k_cu_fda49700_183434cuda3std6ranges3__45__cpo4swapE:
	.zero		1
.L_8:


//--------------------- .nv.constant0._ZN7cutlass13device_kernelINS_4gemm6kernel13GemmUniversalIN4cute5tupleIJiiiiEEENS1_10collective13CollectiveMmaINS1_34MainloopSm90TmaGmmaWarpSpecializedILi3ENS5_IJNS4_1CILi8EEENSA_ILi1EEESC_EEENS1_35KernelTmaWarpSpecializedCooperativeEEENS5_IJNSA_ILi128EEESG_NSA_ILi64EEEEEENS_6half_tENS5_IJlSC_lEEESJ_NS5_IJSC_llEEENS4_8TiledMMAINS4_8MMA_AtomIJNS4_4SM904GMMA26MMA_64x128x16_F32F16F16_SSILNSP_5MajorE0ELSR_1ELNSP_7ScaleInE1ELSS_1EEEEEENS4_6LayoutINS5_IJNSA_ILi2EEESC_SC_EEENS5_IJSC_NSA_ILi0EEESY_EEEEENS5_IJNS4_10UnderscoreES11_S11_EEEEENS4_13SM90_TMA_LOADENS4_14ComposedLayoutINS4_7SwizzleILi3ELi4ELi3EEENS4_18smem_ptr_flag_bitsILi16EEENSV_INS5_IJSB_SH_EEENS5_IJSH_SC_EEEEEEEvNS4_8identityENS4_23SM90_TMA_LOAD_MULTICASTENS15_IS17_S19_NSV_INS5_IJSH_SB_EEENS5_IJSC_SH_EEEEEEEvS1E_EENS_8epilogue10collective6detail29Sm90TmaWarpSpecializedAdapterINS1M_15DefaultEpilogueISJ_SK_SK_NS1L_6thread17LinearCombinationISJ_Li1EffLNS1Q_9ScaleType4KindE0ELNS_15FloatRoundStyleE2ESJ_EENS1_15EpilogueDefaultEEEEEvvEEEEvNT_6ParamsE --------------------------
	.section	.nv.constant0._ZN7cutlass13device_kernelINS_4gemm6kernel13GemmUniversalIN4cute5tupleIJiiiiEEENS1_10collective13CollectiveMmaINS1_34MainloopSm90TmaGmmaWarpSpecializedILi3ENS5_IJNS4_1CILi8EEENSA_ILi1EEESC_EEENS1_35KernelTmaWarpSpecializedCooperativeEEENS5_IJNSA_ILi128EEESG_NSA_ILi64EEEEEENS_6half_tENS5_IJlSC_lEEESJ_NS5_IJSC_llEEENS4_8TiledMMAINS4_8MMA_AtomIJNS4_4SM904GMMA26MMA_64x128x16_F32F16F16_SSILNSP_5MajorE0ELSR_1ELNSP_7ScaleInE1ELSS_1EEEEEENS4_6LayoutINS5_IJNSA_ILi2EEESC_SC_EEENS5_IJSC_NSA_ILi0EEESY_EEEEENS5_IJNS4_10UnderscoreES11_S11_EEEEENS4_13SM90_TMA_LOADENS4_14ComposedLayoutINS4_7SwizzleILi3ELi4ELi3EEENS4_18smem_ptr_flag_bitsILi16EEENSV_INS5_IJSB_SH_EEENS5_IJSH_SC_EEEEEEEvNS4_8identityENS4_23SM90_TMA_LOAD_MULTICASTENS15_IS17_S19_NSV_INS5_IJSH_SB_EEENS5_IJSC_SH_EEEEEEEvS1E_EENS_8epilogue10collective6detail29Sm90TmaWarpSpecializedAdapterINS1M_15DefaultEpilogueISJ_SK_SK_NS1L_6thread17LinearCombinationISJ_Li1EffLNS1Q_9ScaleType4KindE0ELNS_15FloatRoundStyleE2ESJ_EENS1_15EpilogueDefaultEEEEEvvEEEEvNT_6ParamsE,"a",@progbits
	.sectionflags	@""
	.align	4
.nv.constant0._ZN7cutlass13device_kernelINS_4gemm6kernel13GemmUniversalIN4cute5tupleIJiiiiEEENS1_10collective13CollectiveMmaINS1_34MainloopSm90TmaGmmaWarpSpecializedILi3ENS5_IJNS4_1CILi8EEENSA_ILi1EEESC_EEENS1_35KernelTmaWarpSpecializedCooperativeEEENS5_IJNSA_ILi128EEESG_NSA_ILi64EEEEEENS_6half_tENS5_IJlSC_lEEESJ_NS5_IJSC_llEEENS4_8TiledMMAINS4_8MMA_AtomIJNS4_4SM904GMMA26MMA_64x128x16_F32F16F16_SSILNSP_5MajorE0ELSR_1ELNSP_7ScaleInE1ELSS_1EEEEEENS4_6LayoutINS5_IJNSA_ILi2EEESC_SC_EEENS5_IJSC_NSA_ILi0EEESY_EEEEENS5_IJNS4_10UnderscoreES11_S11_EEEEENS4_13SM90_TMA_LOADENS4_14ComposedLayoutINS4_7SwizzleILi3ELi4ELi3EEENS4_18smem_ptr_flag_bitsILi16EEENSV_INS5_IJSB_SH_EEENS5_IJSH_SC_EEEEEEEvNS4_8identityENS4_23SM90_TMA_LOAD_MULTICASTENS15_IS17_S19_NSV_INS5_IJSH_SB_EEENS5_IJSC_SH_EEEEEEEvS1E_EENS_8epilogue10collective6detail29Sm90TmaWarpSpecializedAdapterINS1M_15DefaultEpilogueISJ_SK_SK_NS1L_6thread17LinearCombinationISJ_Li1EffLNS1Q_9ScaleType4KindE0ELNS_15FloatRoundStyleE2ESJ_EENS1_15EpilogueDefaultEEEEEvvEEEEvNT_6ParamsE:
	.zero		1664


//--------------------- SYMBOLS --------------------------

	.type		.nv.reservedSmem.offset0,@object
	.size		.nv.reservedSmem.offset0,0x4
	.type		__assertfail,@function
